	.target	sm_90a

	.elftype	@"ET_EXEC"


//--------------------- .note.nv.tkinfo           --------------------------
	.section	.note.nv.tkinfo,"",@"SHT_NOTE"
	.sectionflags	@"SHF_NOTE_NV_TKINFO"
	.tkinfo
        /*0018*/ 	.word	0x00000002
        /*0030*/ 	.string	""
        /*0030*/ 	.string	"ptxas"
        /*0030*/ 	.string	"Cuda compilation tools, release 13.0, V13.0.88"
        /*0030*/ 	.string	"Build cuda_13.0.r13.0/compiler.36424714_0"
        /*0030*/ 	.string	"-arch sm_90a -m 64 "



//--------------------- .note.nv.cuinfo           --------------------------
	.section	.note.nv.cuinfo,"",@"SHT_NOTE"
	.sectionflags	@"SHF_NOTE_NV_CUINFO"
        /*0018*/ 	.short	0x0002
        /*001a*/ 	.short	0x005a
        /*001c*/ 	.short	0x0082
	.zero		2


//--------------------- .nv.info                  --------------------------
	.section	.nv.info,"",@"SHT_CUDA_INFO"
	.align	4


	//----- nvinfo : EIATTR_REGCOUNT
	.align		4
        /*0000*/ 	.byte	0x04, 0x2f
        /*0002*/ 	.short	(.L_12 - .L_11)
	.align		4
.L_11:
        /*0004*/ 	.word	index@(_ZN7cutlass13device_kernelINS_4gemm6kernel13GemmUniversalIN4cute5tupleIJiiiiEEENS1_10collective13CollectiveMmaINS1_40MainloopSm90TmaGmmaWarpSpecializedSparseILi3ENS5_IJNS4_1CILi1EEESB_SB_EEENS1_35KernelTmaWarpSpecializedCooperativeEEENS5_IJNSA_ILi256EEENSA_ILi128EEESG_EEENS_10bfloat16_tENS5_IJNS4_6LayoutINS5_IJiNS5_IJNSA_ILi2EEEiEEEiEEENS5_IJlNS5_IJSB_SK_EEElEEEEENSJ_INS5_IJNS5_IJNS5_IJNSA_ILi8EEESK_NSA_ILi4EEEEEEiEEENS5_IJNS5_IJNSA_ILi16EEESK_SR_EEEiEEEiEEENS5_IJNS5_IJNS5_IJSG_SU_NSA_ILi2048EEEEEENSA_ILi8192EEEEEENS5_IJNS5_IJSB_NSA_ILi1024EEENSA_ILi32EEEEEElEEElEEEEEEEESI_NS5_IJlSB_lEEENS4_8TiledMMAINS4_8MMA_AtomIJNS4_4SM904GMMA6SPARSE29GMMA_64x128x32_F32BF16BF16_SSILNS1D_5MajorE0ELS1G_0ELNS1D_7ScaleInE1ELS1H_1ELNS1D_9SparseSelE0EEEEEENSJ_INS5_IJSK_SB_SB_EEENS5_IJSB_NSA_ILi0EEES1M_EEEEENS5_IJNS4_10UnderscoreES1P_S1P_EEEEENS4_13SM90_TMA_LOADENS4_14ComposedLayoutINS4_7SwizzleILi3ELi4ELi3EEENS4_25smem_sparse_ptr_flag_bitsILi2ELi16EEENSJ_INS5_IJNS5_IJSB_SQ_EEENS5_IJSK_NSA_ILi64EEEEEEEEENS5_IJNS5_IJS1M_SG_EEESN_EEEEEEEvNS4_8identityES1S_NS1T_IS1V_NS4_18smem_ptr_flag_bitsILi16EEENSJ_INS5_IJSQ_S1Z_EEENS5_IJS1Z_SB_EEEEEEEvS26_EENS_8epilogue10collective6detail29Sm90TmaWarpSpecializedAdapterINS2F_15DefaultEpilogueIfNS5_IJSB_llEEES2J_NS2E_6thread17LinearCombinationIfLi1EffLNS2K_9ScaleType4KindE0ELNS_15FloatRoundStyleE2EfEENS1_15EpilogueDefaultEEEEEvvEEEEvNT_6ParamsE)
        /*0008*/ 	.word	0x000000a8


	//----- nvinfo : EIATTR_FRAME_SIZE
	.align		4
.L_12:
        /*000c*/ 	.byte	0x04, 0x11
        /*000e*/ 	.short	(.L_14 - .L_13)
	.align		4
.L_13:
        /*0010*/ 	.word	index@(_ZN7cutlass13device_kernelINS_4gemm6kernel13GemmUniversalIN4cute5tupleIJiiiiEEENS1_10collective13CollectiveMmaINS1_40MainloopSm90TmaGmmaWarpSpecializedSparseILi3ENS5_IJNS4_1CILi1EEESB_SB_EEENS1_35KernelTmaWarpSpecializedCooperativeEEENS5_IJNSA_ILi256EEENSA_ILi128EEESG_EEENS_10bfloat16_tENS5_IJNS4_6LayoutINS5_IJiNS5_IJNSA_ILi2EEEiEEEiEEENS5_IJlNS5_IJSB_SK_EEElEEEEENSJ_INS5_IJNS5_IJNS5_IJNSA_ILi8EEESK_NSA_ILi4EEEEEEiEEENS5_IJNS5_IJNSA_ILi16EEESK_SR_EEEiEEEiEEENS5_IJNS5_IJNS5_IJSG_SU_NSA_ILi2048EEEEEENSA_ILi8192EEEEEENS5_IJNS5_IJSB_NSA_ILi1024EEENSA_ILi32EEEEEElEEElEEEEEEEESI_NS5_IJlSB_lEEENS4_8TiledMMAINS4_8MMA_AtomIJNS4_4SM904GMMA6SPARSE29GMMA_64x128x32_F32BF16BF16_SSILNS1D_5MajorE0ELS1G_0ELNS1D_7ScaleInE1ELS1H_1ELNS1D_9SparseSelE0EEEEEENSJ_INS5_IJSK_SB_SB_EEENS5_IJSB_NSA_ILi0EEES1M_EEEEENS5_IJNS4_10UnderscoreES1P_S1P_EEEEENS4_13SM90_TMA_LOADENS4_14ComposedLayoutINS4_7SwizzleILi3ELi4ELi3EEENS4_25smem_sparse_ptr_flag_bitsILi2ELi16EEENSJ_INS5_IJNS5_IJSB_SQ_EEENS5_IJSK_NSA_ILi64EEEEEEEEENS5_IJNS5_IJS1M_SG_EEESN_EEEEEEEvNS4_8identityES1S_NS1T_IS1V_NS4_18smem_ptr_flag_bitsILi16EEENSJ_INS5_IJSQ_S1Z_EEENS5_IJS1Z_SB_EEEEEEEvS26_EENS_8epilogue10collective6detail29Sm90TmaWarpSpecializedAdapterINS2F_15DefaultEpilogueIfNS5_IJSB_llEEES2J_NS2E_6thread17LinearCombinationIfLi1EffLNS2K_9ScaleType4KindE0ELNS_15FloatRoundStyleE2EfEENS1_15EpilogueDefaultEEEEEvvEEEEvNT_6ParamsE)
        /*0014*/ 	.word	0x00000000


	//----- nvinfo : EIATTR_MIN_STACK_SIZE
	.align		4
.L_14:
        /*0018*/ 	.byte	0x04, 0x12
        /*001a*/ 	.short	(.L_16 - .L_15)
	.align		4
.L_15:
        /*001c*/ 	.word	index@(_ZN7cutlass13device_kernelINS_4gemm6kernel13GemmUniversalIN4cute5tupleIJiiiiEEENS1_10collective13CollectiveMmaINS1_40MainloopSm90TmaGmmaWarpSpecializedSparseILi3ENS5_IJNS4_1CILi1EEESB_SB_EEENS1_35KernelTmaWarpSpecializedCooperativeEEENS5_IJNSA_ILi256EEENSA_ILi128EEESG_EEENS_10bfloat16_tENS5_IJNS4_6LayoutINS5_IJiNS5_IJNSA_ILi2EEEiEEEiEEENS5_IJlNS5_IJSB_SK_EEElEEEEENSJ_INS5_IJNS5_IJNS5_IJNSA_ILi8EEESK_NSA_ILi4EEEEEEiEEENS5_IJNS5_IJNSA_ILi16EEESK_SR_EEEiEEEiEEENS5_IJNS5_IJNS5_IJSG_SU_NSA_ILi2048EEEEEENSA_ILi8192EEEEEENS5_IJNS5_IJSB_NSA_ILi1024EEENSA_ILi32EEEEEElEEElEEEEEEEESI_NS5_IJlSB_lEEENS4_8TiledMMAINS4_8MMA_AtomIJNS4_4SM904GMMA6SPARSE29GMMA_64x128x32_F32BF16BF16_SSILNS1D_5MajorE0ELS1G_0ELNS1D_7ScaleInE1ELS1H_1ELNS1D_9SparseSelE0EEEEEENSJ_INS5_IJSK_SB_SB_EEENS5_IJSB_NSA_ILi0EEES1M_EEEEENS5_IJNS4_10UnderscoreES1P_S1P_EEEEENS4_13SM90_TMA_LOADENS4_14ComposedLayoutINS4_7SwizzleILi3ELi4ELi3EEENS4_25smem_sparse_ptr_flag_bitsILi2ELi16EEENSJ_INS5_IJNS5_IJSB_SQ_EEENS5_IJSK_NSA_ILi64EEEEEEEEENS5_IJNS5_IJS1M_SG_EEESN_EEEEEEEvNS4_8identityES1S_NS1T_IS1V_NS4_18smem_ptr_flag_bitsILi16EEENSJ_INS5_IJSQ_S1Z_EEENS5_IJS1Z_SB_EEEEEEEvS26_EENS_8epilogue10collective6detail29Sm90TmaWarpSpecializedAdapterINS2F_15DefaultEpilogueIfNS5_IJSB_llEEES2J_NS2E_6thread17LinearCombinationIfLi1EffLNS2K_9ScaleType4KindE0ELNS_15FloatRoundStyleE2EfEENS1_15EpilogueDefaultEEEEEvvEEEEvNT_6ParamsE)
        /*0020*/ 	.word	0x00000000
.L_16:


//--------------------- .nv.compat                --------------------------
	.section	.nv.compat,"",@"SHT_CUDA_COMPAT_INFO"
	.align	4
        /*0000*/ 	.byte	0x02, 0x09, 0x01, 0x00, 0x02, 0x02, 0x04, 0x00, 0x02, 0x05, 0x05, 0x00, 0x03, 0x07, 0x01, 0x01
        /*0010*/ 	.byte	0x02, 0x03, 0x01, 0x00, 0x02, 0x06, 0x01, 0x00, 0x04, 0x0b, 0x08, 0x00, 0x00, 0x00, 0x00, 0x00
        /*0020*/ 	.byte	0x00, 0x00, 0x00, 0x00


//--------------------- .nv.info._ZN7cutlass13device_kernelINS_4gemm6kernel13GemmUniversalIN4cute5tupleIJiiiiEEENS1_10collective13CollectiveMmaINS1_40MainloopSm90TmaGmmaWarpSpecializedSparseILi3ENS5_IJNS4_1CILi1EEESB_SB_EEENS1_35KernelTmaWarpSpecializedCooperativeEEENS5_IJNSA_ILi256EEENSA_ILi128EEESG_EEENS_10bfloat16_tENS5_IJNS4_6LayoutINS5_IJiNS5_IJNSA_ILi2EEEiEEEiEEENS5_IJlNS5_IJSB_SK_EEElEEEEENSJ_INS5_IJNS5_IJNS5_IJNSA_ILi8EEESK_NSA_ILi4EEEEEEiEEENS5_IJNS5_IJNSA_ILi16EEESK_SR_EEEiEEEiEEENS5_IJNS5_IJNS5_IJSG_SU_NSA_ILi2048EEEEEENSA_ILi8192EEEEEENS5_IJNS5_IJSB_NSA_ILi1024EEENSA_ILi32EEEEEElEEElEEEEEEEESI_NS5_IJlSB_lEEENS4_8TiledMMAINS4_8MMA_AtomIJNS4_4SM904GMMA6SPARSE29GMMA_64x128x32_F32BF16BF16_SSILNS1D_5MajorE0ELS1G_0ELNS1D_7ScaleInE1ELS1H_1ELNS1D_9SparseSelE0EEEEEENSJ_INS5_IJSK_SB_SB_EEENS5_IJSB_NSA_ILi0EEES1M_EEEEENS5_IJNS4_10UnderscoreES1P_S1P_EEEEENS4_13SM90_TMA_LOADENS4_14ComposedLayoutINS4_7SwizzleILi3ELi4ELi3EEENS4_25smem_sparse_ptr_flag_bitsILi2ELi16EEENSJ_INS5_IJNS5_IJSB_SQ_EEENS5_IJSK_NSA_ILi64EEEEEEEEENS5_IJNS5_IJS1M_SG_EEESN_EEEEEEEvNS4_8identityES1S_NS1T_IS1V_NS4_18smem_ptr_flag_bitsILi16EEENSJ_INS5_IJSQ_S1Z_EEENS5_IJS1Z_SB_EEEEEEEvS26_EENS_8epilogue10collective6detail29Sm90TmaWarpSpecializedAdapterINS2F_15DefaultEpilogueIfNS5_IJSB_llEEES2J_NS2E_6thread17LinearCombinationIfLi1EffLNS2K_9ScaleType4KindE0ELNS_15FloatRoundStyleE2EfEENS1_15EpilogueDefaultEEEEEvvEEEEvNT_6ParamsE --------------------------
	.section	.nv.info._ZN7cutlass13device_kernelINS_4gemm6kernel13GemmUniversalIN4cute5tupleIJiiiiEEENS1_10collective13CollectiveMmaINS1_40MainloopSm90TmaGmmaWarpSpecializedSparseILi3ENS5_IJNS4_1CILi1EEESB_SB_EEENS1_35KernelTmaWarpSpecializedCooperativeEEENS5_IJNSA_ILi256EEENSA_ILi128EEESG_EEENS_10bfloat16_tENS5_IJNS4_6LayoutINS5_IJiNS5_IJNSA_ILi2EEEiEEEiEEENS5_IJlNS5_IJSB_SK_EEElEEEEENSJ_INS5_IJNS5_IJNS5_IJNSA_ILi8EEESK_NSA_ILi4EEEEEEiEEENS5_IJNS5_IJNSA_ILi16EEESK_SR_EEEiEEEiEEENS5_IJNS5_IJNS5_IJSG_SU_NSA_ILi2048EEEEEENSA_ILi8192EEEEEENS5_IJNS5_IJSB_NSA_ILi1024EEENSA_ILi32EEEEEElEEElEEEEEEEESI_NS5_IJlSB_lEEENS4_8TiledMMAINS4_8MMA_AtomIJNS4_4SM904GMMA6SPARSE29GMMA_64x128x32_F32BF16BF16_SSILNS1D_5MajorE0ELS1G_0ELNS1D_7ScaleInE1ELS1H_1ELNS1D_9SparseSelE0EEEEEENSJ_INS5_IJSK_SB_SB_EEENS5_IJSB_NSA_ILi0EEES1M_EEEEENS5_IJNS4_10UnderscoreES1P_S1P_EEEEENS4_13SM90_TMA_LOADENS4_14ComposedLayoutINS4_7SwizzleILi3ELi4ELi3EEENS4_25smem_sparse_ptr_flag_bitsILi2ELi16EEENSJ_INS5_IJNS5_IJSB_SQ_EEENS5_IJSK_NSA_ILi64EEEEEEEEENS5_IJNS5_IJS1M_SG_EEESN_EEEEEEEvNS4_8identityES1S_NS1T_IS1V_NS4_18smem_ptr_flag_bitsILi16EEENSJ_INS5_IJSQ_S1Z_EEENS5_IJS1Z_SB_EEEEEEEvS26_EENS_8epilogue10collective6detail29Sm90TmaWarpSpecializedAdapterINS2F_15DefaultEpilogueIfNS5_IJSB_llEEES2J_NS2E_6thread17LinearCombinationIfLi1EffLNS2K_9ScaleType4KindE0ELNS_15FloatRoundStyleE2EfEENS1_15EpilogueDefaultEEEEEvvEEEEvNT_6ParamsE,"",@"SHT_CUDA_INFO"
	.sectionflags	@""
	.align	4


	//----- nvinfo : EIATTR_CUDA_API_VERSION
	.align		4
        /*0000*/ 	.byte	0x04, 0x37
        /*0002*/ 	.short	(.L_18 - .L_17)
.L_17:
        /*0004*/ 	.word	0x00000082


	//----- nvinfo : EIATTR_KPARAM_INFO
	.align		4
.L_18:
        /*0008*/ 	.byte	0x04, 0x17
        /*000a*/ 	.short	(.L_20 - .L_19)
.L_19:
        /*000c*/ 	.word	0x00000000
        /*0010*/ 	.short	0x0000
        /*0012*/ 	.short	0x0070
        /*0014*/ 	.byte	0x00, 0xf0, 0x01, 0x14


	//----- nvinfo : EIATTR_SPARSE_MMA_MASK
	.align		4
.L_20:
        /*0018*/ 	.byte	0x03, 0x50
        /*001a*/ 	.short	0x0002


	//----- nvinfo : EIATTR_MAXREG_COUNT
	.align		4
        /*001c*/ 	.byte	0x03, 0x1b
        /*001e*/ 	.short	0x00a8


	//----- nvinfo : EIATTR_NUM_BARRIERS
	.align		4
        /*0020*/ 	.byte	0x02, 0x4c
        /*0022*/ 	.byte	0x01
	.zero		1


	//----- nvinfo : EIATTR_MERCURY_ISA_VERSION
	.align		4
        /*0024*/ 	.byte	0x03, 0x5f
        /*0026*/ 	.short	0x0101


	//----- nvinfo : EIATTR_INT_WARP_WIDE_INSTR_OFFSETS
	.align		4
        /*0028*/ 	.byte	0x04, 0x31
        /*002a*/ 	.short	(.L_22 - .L_21)


	//   ....[0]....
.L_21:
        /*002c*/ 	.word	0x000003c0


	//   ....[1]....
        /*0030*/ 	.word	0x000003d0


	//   ....[2]....
        /*0034*/ 	.word	0x000004c0


	//----- nvinfo : EIATTR_COOP_GROUP_MASK_REGIDS
	.align		4
.L_22:
        /*0038*/ 	.byte	0x04, 0x29
        /*003a*/ 	.short	(.L_24 - .L_23)


	//   ....[0]....
.L_23:
        /*003c*/ 	.word	0xffffffff


	//   ....[1]....
        /*0040*/ 	.word	0xffffffff


	//   ....[2]....
        /*0044*/ 	.word	0xffffffff


	//   ....[3]....
        /*0048*/ 	.word	0xffffffff


	//   ....[4]....
        /*004c*/ 	.word	0xffffffff


	//----- nvinfo : EIATTR_COOP_GROUP_INSTR_OFFSETS
	.align		4
.L_24:
        /*0050*/ 	.byte	0x04, 0x28
        /*0052*/ 	.short	(.L_26 - .L_25)


	//   ....[0]....
.L_25:
        /*0054*/ 	.word	0x00000060


	//   ....[1]....
        /*0058*/ 	.word	0x00000070


	//   ....[2]....
        /*005c*/ 	.word	0x00000160


	//   ....[3]....
        /*0060*/ 	.word	0x000002d0


	//   ....[4]....
        /*0064*/ 	.word	0x00000fd0


	//----- nvinfo : EIATTR_REG_RECONFIG
	.align		4
.L_26:
        /*0068*/ 	.byte	0x01, 0x54
	.zero		2


	//----- nvinfo : EIATTR_MBARRIER_INSTR_OFFSETS
	.align		4
        /*006c*/ 	.byte	0x04, 0x39
        /*006e*/ 	.short	(.L_28 - .L_27)


	//   ....[0]....
.L_27:
        /*0070*/ 	.word	0x00000260
        /*0074*/ 	.word	0x000000ff
        /*0078*/ 	.word	0x00000000
        /*007c*/ 	.short	0x0100
        /*007e*/ 	.byte	0x08
	.zero		1


	//   ....[1]....
        /*0080*/ 	.word	0x00000270
        /*0084*/ 	.word	0x000000ff
        /*0088*/ 	.word	0x00000018
        /*008c*/ 	.short	0x0100
        /*008e*/ 	.byte	0x08
	.zero		1


	//   ....[2]....
        /*0090*/ 	.word	0x00000280
        /*0094*/ 	.word	0x000000ff
        /*0098*/ 	.word	0x00000008
        /*009c*/ 	.short	0x0100
        /*009e*/ 	.byte	0x08
	.zero		1


	//   ....[3]....
        /*00a0*/ 	.word	0x00000290
        /*00a4*/ 	.word	0x000000ff
        /*00a8*/ 	.word	0x00000020
        /*00ac*/ 	.short	0x0100
        /*00ae*/ 	.byte	0x08
	.zero		1


	//   ....[4]....
        /*00b0*/ 	.word	0x000002a0
        /*00b4*/ 	.word	0x000000ff
        /*00b8*/ 	.word	0x00000010
        /*00bc*/ 	.short	0x0100
        /*00be*/ 	.byte	0x08
	.zero		1


	//   ....[5]....
        /*00c0*/ 	.word	0x000002b0
        /*00c4*/ 	.word	0x000000ff
        /*00c8*/ 	.word	0x00000028
        /*00cc*/ 	.short	0x0100
        /*00ce*/ 	.byte	0x08
	.zero		1


	//   ....[6]....
        /*00d0*/ 	.word	0x00000530
        /*00d4*/ 	.word	0x000000ff
        /*00d8*/ 	.word	0x00000040
        /*00dc*/ 	.short	0x0100
        /*00de*/ 	.byte	0x06
	.zero		1


	//   ....[7]....
        /*00e0*/ 	.word	0x00000590
        /*00e4*/ 	.word	0x000000ff
        /*00e8*/ 	.word	0x00000048
        /*00ec*/ 	.short	0x0100
        /*00ee*/ 	.byte	0x06
	.zero		1


	//   ....[8]....
        /*00f0*/ 	.word	0x00001510
        /*00f4*/ 	.word	0x000000ff
        /*00f8*/ 	.word	0x00000000
        /*00fc*/ 	.short	0x010a
        /*00fe*/ 	.byte	0x0b
	.zero		1


	//   ....[9]....
        /*0100*/ 	.word	0x000015e0
        /*0104*/ 	.word	0x000000ff
        /*0108*/ 	.word	0x00000000
        /*010c*/ 	.short	0x010a
        /*010e*/ 	.byte	0x0b
	.zero		1


	//   ....[10]....
        /*0110*/ 	.word	0x00001910
        /*0114*/ 	.word	0x000000ff
        /*0118*/ 	.word	0x00000000
        /*011c*/ 	.short	0x0101
        /*011e*/ 	.byte	0x0a
	.zero		1


	//   ....[11]....
        /*0120*/ 	.word	0x0000ae90
        /*0124*/ 	.word	0x0000000e
        /*0128*/ 	.word	0x00000018
        /*012c*/ 	.short	0x010a
        /*012e*/ 	.byte	0x3f
	.zero		1


	//   ....[12]....
        /*0130*/ 	.word	0x0000b340
        /*0134*/ 	.word	0x00000008
        /*0138*/ 	.word	0x00000048
        /*013c*/ 	.short	0x0101
        /*013e*/ 	.byte	0x3f
	.zero		1


	//   ....[13]....
        /*0140*/ 	.word	0x0000ba40
        /*0144*/ 	.word	0x00000004
        /*0148*/ 	.word	0x00000000
        /*014c*/ 	.short	0x010a
        /*014e*/ 	.byte	0x3f
	.zero		1


	//   ....[14]....
        /*0150*/ 	.word	0x0000bac0
        /*0154*/ 	.word	0x00000006
        /*0158*/ 	.word	0x00000000
        /*015c*/ 	.short	0x010a
        /*015e*/ 	.byte	0x3f
	.zero		1


	//   ....[15]....
        /*0160*/ 	.word	0x0000bb50
        /*0164*/ 	.word	0x00000003
        /*0168*/ 	.word	0x00000000
        /*016c*/ 	.short	0x010a
        /*016e*/ 	.byte	0x3f
	.zero		1


	//   ....[16]....
        /*0170*/ 	.word	0x0000bbc0
        /*0174*/ 	.word	0x0000000c
        /*0178*/ 	.word	0x00000000
        /*017c*/ 	.short	0x010a
        /*017e*/ 	.byte	0x3f
	.zero		1


	//   ....[17]....
        /*0180*/ 	.word	0x0000bc90
        /*0184*/ 	.word	0x0000000e
        /*0188*/ 	.word	0x00000018
        /*018c*/ 	.short	0x010a
        /*018e*/ 	.byte	0x3f
	.zero		1


	//   ....[18]....
        /*0190*/ 	.word	0x0000bd70
        /*0194*/ 	.word	0x00000004
        /*0198*/ 	.word	0x00000000
        /*019c*/ 	.short	0x010a
        /*019e*/ 	.byte	0x3f
	.zero		1


	//   ....[19]....
        /*01a0*/ 	.word	0x0000bdc0
        /*01a4*/ 	.word	0x00000006
        /*01a8*/ 	.word	0x00000000
        /*01ac*/ 	.short	0x010a
        /*01ae*/ 	.byte	0x3f
	.zero		1


	//----- nvinfo : EIATTR_NUM_MBARRIERS
	.align		4
.L_28:
        /*01b0*/ 	.byte	0x03, 0x38
        /*01b2*/ 	.short	0x0008


	//----- nvinfo : EIATTR_EXIT_INSTR_OFFSETS
	.align		4
        /*01b4*/ 	.byte	0x04, 0x1c
        /*01b6*/ 	.short	(.L_30 - .L_29)


	//   ....[0]....
.L_29:
        /*01b8*/ 	.word	0x000005e0


	//   ....[1]....
        /*01bc*/ 	.word	0x00000ea0


	//   ....[2]....
        /*01c0*/ 	.word	0x0000a4d0


	//   ....[3]....
        /*01c4*/ 	.word	0x0000ab00


	//   ....[4]....
        /*01c8*/ 	.word	0x0000bba0


	//----- nvinfo : EIATTR_MAX_THREADS
	.align		4
.L_30:
        /*01cc*/ 	.byte	0x04, 0x05
        /*01ce*/ 	.short	(.L_32 - .L_31)
.L_31:
        /*01d0*/ 	.word	0x00000180
        /*01d4*/ 	.word	0x00000001
        /*01d8*/ 	.word	0x00000001


	//----- nvinfo : EIATTR_CRS_STACK_SIZE
	.align		4
.L_32:
        /*01dc*/ 	.byte	0x04, 0x1e
        /*01de*/ 	.short	(.L_34 - .L_33)
.L_33:
        /*01e0*/ 	.word	0x00000000


	//----- nvinfo : EIATTR_CBANK_PARAM_SIZE
	.align		4
.L_34:
        /*01e4*/ 	.byte	0x03, 0x19
        /*01e6*/ 	.short	0x0570


	//----- nvinfo : EIATTR_PARAM_CBANK
	.align		4
        /*01e8*/ 	.byte	0x04, 0x0a
        /*01ea*/ 	.short	(.L_36 - .L_35)
	.align		4
.L_35:
        /*01ec*/ 	.word	index@(.nv.constant0._ZN7cutlass13device_kernelINS_4gemm6kernel13GemmUniversalIN4cute5tupleIJiiiiEEENS1_10collective13CollectiveMmaINS1_40MainloopSm90TmaGmmaWarpSpecializedSparseILi3ENS5_IJNS4_1CILi1EEESB_SB_EEENS1_35KernelTmaWarpSpecializedCooperativeEEENS5_IJNSA_ILi256EEENSA_ILi128EEESG_EEENS_10bfloat16_tENS5_IJNS4_6LayoutINS5_IJiNS5_IJNSA_ILi2EEEiEEEiEEENS5_IJlNS5_IJSB_SK_EEElEEEEENSJ_INS5_IJNS5_IJNS5_IJNSA_ILi8EEESK_NSA_ILi4EEEEEEiEEENS5_IJNS5_IJNSA_ILi16EEESK_SR_EEEiEEEiEEENS5_IJNS5_IJNS5_IJSG_SU_NSA_ILi2048EEEEEENSA_ILi8192EEEEEENS5_IJNS5_IJSB_NSA_ILi1024EEENSA_ILi32EEEEEElEEElEEEEEEEESI_NS5_IJlSB_lEEENS4_8TiledMMAINS4_8MMA_AtomIJNS4_4SM904GMMA6SPARSE29GMMA_64x128x32_F32BF16BF16_SSILNS1D_5MajorE0ELS1G_0ELNS1D_7ScaleInE1ELS1H_1ELNS1D_9SparseSelE0EEEEEENSJ_INS5_IJSK_SB_SB_EEENS5_IJSB_NSA_ILi0EEES1M_EEEEENS5_IJNS4_10UnderscoreES1P_S1P_EEEEENS4_13SM90_TMA_LOADENS4_14ComposedLayoutINS4_7SwizzleILi3ELi4ELi3EEENS4_25smem_sparse_ptr_flag_bitsILi2ELi16EEENSJ_INS5_IJNS5_IJSB_SQ_EEENS5_IJSK_NSA_ILi64EEEEEEEEENS5_IJNS5_IJS1M_SG_EEESN_EEEEEEEvNS4_8identityES1S_NS1T_IS1V_NS4_18smem_ptr_flag_bitsILi16EEENSJ_INS5_IJSQ_S1Z_EEENS5_IJS1Z_SB_EEEEEEEvS26_EENS_8epilogue10collective6detail29Sm90TmaWarpSpecializedAdapterINS2F_15DefaultEpilogueIfNS5_IJSB_llEEES2J_NS2E_6thread17LinearCombinationIfLi1EffLNS2K_9ScaleType4KindE0ELNS_15FloatRoundStyleE2EfEENS1_15EpilogueDefaultEEEEEvvEEEEvNT_6ParamsE)
        /*01f0*/ 	.short	0x0210
        /*01f2*/ 	.short	0x0570


	//----- nvinfo : EIATTR_SW_WAR
	.align		4
.L_36:
        /*01f4*/ 	.byte	0x04, 0x36
        /*01f6*/ 	.short	(.L_38 - .L_37)
.L_37:
        /*01f8*/ 	.word	0x00000008
.L_38:


//--------------------- .nv.callgraph             --------------------------
	.section	.nv.callgraph,"",@"SHT_CUDA_CALLGRAPH"
	.align	4
	.sectionentsize	8
	.align		4
        /*0000*/ 	.word	0x00000000
	.align		4
        /*0004*/ 	.word	0xffffffff
	.align		4
        /*0008*/ 	.word	0x00000000
	.align		4
        /*000c*/ 	.word	0xfffffffe
	.align		4
        /*0010*/ 	.word	0x00000000
	.align		4
        /*0014*/ 	.word	0xfffffffd
	.align		4
        /*0018*/ 	.word	0x00000000
	.align		4
        /*001c*/ 	.word	0xfffffffc


//--------------------- .nv.constant4             --------------------------
	.section	.nv.constant4,"a",@progbits
	.align	8
	.align		8
.nv.constant4:
        /*0000*/ 	.dword	_ZN39_INTERNAL_a20193cb_4_k_cu_b7a59b5d_27984cuda3std3__45__cpo5beginE
	.align		8
        /*0008*/ 	.dword	_ZN39_INTERNAL_a20193cb_4_k_cu_b7a59b5d_27984cuda3std3__45__cpo3endE
	.align		8
        /*0010*/ 	.dword	_ZN39_INTERNAL_a20193cb_4_k_cu_b7a59b5d_27984cuda3std3__45__cpo6cbeginE
	.align		8
        /*0018*/ 	.dword	_ZN39_INTERNAL_a20193cb_4_k_cu_b7a59b5d_27984cuda3std3__45__cpo4cendE
	.align		8
        /*0020*/ 	.dword	_ZN39_INTERNAL_a20193cb_4_k_cu_b7a59b5d_27984cuda3std3__441_GLOBAL__N__a20193cb_4_k_cu_b7a59b5d_27986ignoreE
	.align		8
        /*0028*/ 	.dword	_ZN39_INTERNAL_a20193cb_4_k_cu_b7a59b5d_27984cuda3std3__419piecewise_constructE
	.align		8
        /*0030*/ 	.dword	_ZN39_INTERNAL_a20193cb_4_k_cu_b7a59b5d_27984cuda3std3__48in_placeE
	.align		8
        /*0038*/ 	.dword	_ZN39_INTERNAL_a20193cb_4_k_cu_b7a59b5d_27984cuda3std6ranges3__45__cpo4swapE
	.align		8
        /*0040*/ 	.dword	_ZN39_INTERNAL_a20193cb_4_k_cu_b7a59b5d_27984cuda3std6ranges3__45__cpo9iter_moveE
	.align		8
        /*0048*/ 	.dword	_ZN39_INTERNAL_a20193cb_4_k_cu_b7a59b5d_27984cute7productE
	.align		8
        /*0050*/ 	.dword	_ZN39_INTERNAL_a20193cb_4_k_cu_b7a59b5d_27984cute1_E


//--------------------- .text._ZN7cutlass13device_kernelINS_4gemm6kernel13GemmUniversalIN4cute5tupleIJiiiiEEENS1_10collective13CollectiveMmaINS1_40MainloopSm90TmaGmmaWarpSpecializedSparseILi3ENS5_IJNS4_1CILi1EEESB_SB_EEENS1_35KernelTmaWarpSpecializedCooperativeEEENS5_IJNSA_ILi256EEENSA_ILi128EEESG_EEENS_10bfloat16_tENS5_IJNS4_6LayoutINS5_IJiNS5_IJNSA_ILi2EEEiEEEiEEENS5_IJlNS5_IJSB_SK_EEElEEEEENSJ_INS5_IJNS5_IJNS5_IJNSA_ILi8EEESK_NSA_ILi4EEEEEEiEEENS5_IJNS5_IJNSA_ILi16EEESK_SR_EEEiEEEiEEENS5_IJNS5_IJNS5_IJSG_SU_NSA_ILi2048EEEEEENSA_ILi8192EEEEEENS5_IJNS5_IJSB_NSA_ILi1024EEENSA_ILi32EEEEEElEEElEEEEEEEESI_NS5_IJlSB_lEEENS4_8TiledMMAINS4_8MMA_AtomIJNS4_4SM904GMMA6SPARSE29GMMA_64x128x32_F32BF16BF16_SSILNS1D_5MajorE0ELS1G_0ELNS1D_7ScaleInE1ELS1H_1ELNS1D_9SparseSelE0EEEEEENSJ_INS5_IJSK_SB_SB_EEENS5_IJSB_NSA_ILi0EEES1M_EEEEENS5_IJNS4_10UnderscoreES1P_S1P_EEEEENS4_13SM90_TMA_LOADENS4_14ComposedLayoutINS4_7SwizzleILi3ELi4ELi3EEENS4_25smem_sparse_ptr_flag_bitsILi2ELi16EEENSJ_INS5_IJNS5_IJSB_SQ_EEENS5_IJSK_NSA_ILi64EEEEEEEEENS5_IJNS5_IJS1M_SG_EEESN_EEEEEEEvNS4_8identityES1S_NS1T_IS1V_NS4_18smem_ptr_flag_bitsILi16EEENSJ_INS5_IJSQ_S1Z_EEENS5_IJS1Z_SB_EEEEEEEvS26_EENS_8epilogue10collective6detail29Sm90TmaWarpSpecializedAdapterINS2F_15DefaultEpilogueIfNS5_IJSB_llEEES2J_NS2E_6thread17LinearCombinationIfLi1EffLNS2K_9ScaleType4KindE0ELNS_15FloatRoundStyleE2EfEENS1_15EpilogueDefaultEEEEEvvEEEEvNT_6ParamsE --------------------------
	.section	.text._ZN7cutlass13device_kernelINS_4gemm6kernel13GemmUniversalIN4cute5tupleIJiiiiEEENS1_10collective13CollectiveMmaINS1_40MainloopSm90TmaGmmaWarpSpecializedSparseILi3ENS5_IJNS4_1CILi1EEESB_SB_EEENS1_35KernelTmaWarpSpecializedCooperativeEEENS5_IJNSA_ILi256EEENSA_ILi128EEESG_EEENS_10bfloat16_tENS5_IJNS4_6LayoutINS5_IJiNS5_IJNSA_ILi2EEEiEEEiEEENS5_IJlNS5_IJSB_SK_EEElEEEEENSJ_INS5_IJNS5_IJNS5_IJNSA_ILi8EEESK_NSA_ILi4EEEEEEiEEENS5_IJNS5_IJNSA_ILi16EEESK_SR_EEEiEEEiEEENS5_IJNS5_IJNS5_IJSG_SU_NSA_ILi2048EEEEEENSA_ILi8192EEEEEENS5_IJNS5_IJSB_NSA_ILi1024EEENSA_ILi32EEEEEElEEElEEEEEEEESI_NS5_IJlSB_lEEENS4_8TiledMMAINS4_8MMA_AtomIJNS4_4SM904GMMA6SPARSE29GMMA_64x128x32_F32BF16BF16_SSILNS1D_5MajorE0ELS1G_0ELNS1D_7ScaleInE1ELS1H_1ELNS1D_9SparseSelE0EEEEEENSJ_INS5_IJSK_SB_SB_EEENS5_IJSB_NSA_ILi0EEES1M_EEEEENS5_IJNS4_10UnderscoreES1P_S1P_EEEEENS4_13SM90_TMA_LOADENS4_14ComposedLayoutINS4_7SwizzleILi3ELi4ELi3EEENS4_25smem_sparse_ptr_flag_bitsILi2ELi16EEENSJ_INS5_IJNS5_IJSB_SQ_EEENS5_IJSK_NSA_ILi64EEEEEEEEENS5_IJNS5_IJS1M_SG_EEESN_EEEEEEEvNS4_8identityES1S_NS1T_IS1V_NS4_18smem_ptr_flag_bitsILi16EEENSJ_INS5_IJSQ_S1Z_EEENS5_IJS1Z_SB_EEEEEEEvS26_EENS_8epilogue10collective6detail29Sm90TmaWarpSpecializedAdapterINS2F_15DefaultEpilogueIfNS5_IJSB_llEEES2J_NS2E_6thread17LinearCombinationIfLi1EffLNS2K_9ScaleType4KindE0ELNS_15FloatRoundStyleE2EfEENS1_15EpilogueDefaultEEEEEvvEEEEvNT_6ParamsE,"ax",@progbits
	.align	128
.text._ZN7cutlass13device_kernelINS_4gemm6kernel13GemmUniversalIN4cute5tupleIJiiiiEEENS1_10collective13CollectiveMmaINS1_40MainloopSm90TmaGmmaWarpSpecializedSparseILi3ENS5_IJNS4_1CILi1EEESB_SB_EEENS1_35KernelTmaWarpSpecializedCooperativeEEENS5_IJNSA_ILi256EEENSA_ILi128EEESG_EEENS_10bfloat16_tENS5_IJNS4_6LayoutINS5_IJiNS5_IJNSA_ILi2EEEiEEEiEEENS5_IJlNS5_IJSB_SK_EEElEEEEENSJ_INS5_IJNS5_IJNS5_IJNSA_ILi8EEESK_NSA_ILi4EEEEEEiEEENS5_IJNS5_IJNSA_ILi16EEESK_SR_EEEiEEEiEEENS5_IJNS5_IJNS5_IJSG_SU_NSA_ILi2048EEEEEENSA_ILi8192EEEEEENS5_IJNS5_IJSB_NSA_ILi1024EEENSA_ILi32EEEEEElEEElEEEEEEEESI_NS5_IJlSB_lEEENS4_8TiledMMAINS4_8MMA_AtomIJNS4_4SM904GMMA6SPARSE29GMMA_64x128x32_F32BF16BF16_SSILNS1D_5MajorE0ELS1G_0ELNS1D_7ScaleInE1ELS1H_1ELNS1D_9SparseSelE0EEEEEENSJ_INS5_IJSK_SB_SB_EEENS5_IJSB_NSA_ILi0EEES1M_EEEEENS5_IJNS4_10UnderscoreES1P_S1P_EEEEENS4_13SM90_TMA_LOADENS4_14ComposedLayoutINS4_7SwizzleILi3ELi4ELi3EEENS4_25smem_sparse_ptr_flag_bitsILi2ELi16EEENSJ_INS5_IJNS5_IJSB_SQ_EEENS5_IJSK_NSA_ILi64EEEEEEEEENS5_IJNS5_IJS1M_SG_EEESN_EEEEEEEvNS4_8identityES1S_NS1T_IS1V_NS4_18smem_ptr_flag_bitsILi16EEENSJ_INS5_IJSQ_S1Z_EEENS5_IJS1Z_SB_EEEEEEEvS26_EENS_8epilogue10collective6detail29Sm90TmaWarpSpecializedAdapterINS2F_15DefaultEpilogueIfNS5_IJSB_llEEES2J_NS2E_6thread17LinearCombinationIfLi1EffLNS2K_9ScaleType4KindE0ELNS_15FloatRoundStyleE2EfEENS1_15EpilogueDefaultEEEEEvvEEEEvNT_6ParamsE:
        .type           _ZN7cutlass13device_kernelINS_4gemm6kernel13GemmUniversalIN4cute5tupleIJiiiiEEENS1_10collective13CollectiveMmaINS1_40MainloopSm90TmaGmmaWarpSpecializedSparseILi3ENS5_IJNS4_1CILi1EEESB_SB_EEENS1_35KernelTmaWarpSpecializedCooperativeEEENS5_IJNSA_ILi256EEENSA_ILi128EEESG_EEENS_10bfloat16_tENS5_IJNS4_6LayoutINS5_IJiNS5_IJNSA_ILi2EEEiEEEiEEENS5_IJlNS5_IJSB_SK_EEElEEEEENSJ_INS5_IJNS5_IJNS5_IJNSA_ILi8EEESK_NSA_ILi4EEEEEEiEEENS5_IJNS5_IJNSA_ILi16EEESK_SR_EEEiEEEiEEENS5_IJNS5_IJNS5_IJSG_SU_NSA_ILi2048EEEEEENSA_ILi8192EEEEEENS5_IJNS5_IJSB_NSA_ILi1024EEENSA_ILi32EEEEEElEEElEEEEEEEESI_NS5_IJlSB_lEEENS4_8TiledMMAINS4_8MMA_AtomIJNS4_4SM904GMMA6SPARSE29GMMA_64x128x32_F32BF16BF16_SSILNS1D_5MajorE0ELS1G_0ELNS1D_7ScaleInE1ELS1H_1ELNS1D_9SparseSelE0EEEEEENSJ_INS5_IJSK_SB_SB_EEENS5_IJSB_NSA_ILi0EEES1M_EEEEENS5_IJNS4_10UnderscoreES1P_S1P_EEEEENS4_13SM90_TMA_LOADENS4_14ComposedLayoutINS4_7SwizzleILi3ELi4ELi3EEENS4_25smem_sparse_ptr_flag_bitsILi2ELi16EEENSJ_INS5_IJNS5_IJSB_SQ_EEENS5_IJSK_NSA_ILi64EEEEEEEEENS5_IJNS5_IJS1M_SG_EEESN_EEEEEEEvNS4_8identityES1S_NS1T_IS1V_NS4_18smem_ptr_flag_bitsILi16EEENSJ_INS5_IJSQ_S1Z_EEENS5_IJS1Z_SB_EEEEEEEvS26_EENS_8epilogue10collective6detail29Sm90TmaWarpSpecializedAdapterINS2F_15DefaultEpilogueIfNS5_IJSB_llEEES2J_NS2E_6thread17LinearCombinationIfLi1EffLNS2K_9ScaleType4KindE0ELNS_15FloatRoundStyleE2EfEENS1_15EpilogueDefaultEEEEEvvEEEEvNT_6ParamsE,@function
        .size           _ZN7cutlass13device_kernelINS_4gemm6kernel13GemmUniversalIN4cute5tupleIJiiiiEEENS1_10collective13CollectiveMmaINS1_40MainloopSm90TmaGmmaWarpSpecializedSparseILi3ENS5_IJNS4_1CILi1EEESB_SB_EEENS1_35KernelTmaWarpSpecializedCooperativeEEENS5_IJNSA_ILi256EEENSA_ILi128EEESG_EEENS_10bfloat16_tENS5_IJNS4_6LayoutINS5_IJiNS5_IJNSA_ILi2EEEiEEEiEEENS5_IJlNS5_IJSB_SK_EEElEEEEENSJ_INS5_IJNS5_IJNS5_IJNSA_ILi8EEESK_NSA_ILi4EEEEEEiEEENS5_IJNS5_IJNSA_ILi16EEESK_SR_EEEiEEEiEEENS5_IJNS5_IJNS5_IJSG_SU_NSA_ILi2048EEEEEENSA_ILi8192EEEEEENS5_IJNS5_IJSB_NSA_ILi1024EEENSA_ILi32EEEEEElEEElEEEEEEEESI_NS5_IJlSB_lEEENS4_8TiledMMAINS4_8MMA_AtomIJNS4_4SM904GMMA6SPARSE29GMMA_64x128x32_F32BF16BF16_SSILNS1D_5MajorE0ELS1G_0ELNS1D_7ScaleInE1ELS1H_1ELNS1D_9SparseSelE0EEEEEENSJ_INS5_IJSK_SB_SB_EEENS5_IJSB_NSA_ILi0EEES1M_EEEEENS5_IJNS4_10UnderscoreES1P_S1P_EEEEENS4_13SM90_TMA_LOADENS4_14ComposedLayoutINS4_7SwizzleILi3ELi4ELi3EEENS4_25smem_sparse_ptr_flag_bitsILi2ELi16EEENSJ_INS5_IJNS5_IJSB_SQ_EEENS5_IJSK_NSA_ILi64EEEEEEEEENS5_IJNS5_IJS1M_SG_EEESN_EEEEEEEvNS4_8identityES1S_NS1T_IS1V_NS4_18smem_ptr_flag_bitsILi16EEENSJ_INS5_IJSQ_S1Z_EEENS5_IJS1Z_SB_EEEEEEEvS26_EENS_8epilogue10collective6detail29Sm90TmaWarpSpecializedAdapterINS2F_15DefaultEpilogueIfNS5_IJSB_llEEES2J_NS2E_6thread17LinearCombinationIfLi1EffLNS2K_9ScaleType4KindE0ELNS_15FloatRoundStyleE2EfEENS1_15EpilogueDefaultEEEEEvvEEEEvNT_6ParamsE,(.L_x_311 - _ZN7cutlass13device_kernelINS_4gemm6kernel13GemmUniversalIN4cute5tupleIJiiiiEEENS1_10collective13CollectiveMmaINS1_40MainloopSm90TmaGmmaWarpSpecializedSparseILi3ENS5_IJNS4_1CILi1EEESB_SB_EEENS1_35KernelTmaWarpSpecializedCooperativeEEENS5_IJNSA_ILi256EEENSA_ILi128EEESG_EEENS_10bfloat16_tENS5_IJNS4_6LayoutINS5_IJiNS5_IJNSA_ILi2EEEiEEEiEEENS5_IJlNS5_IJSB_SK_EEElEEEEENSJ_INS5_IJNS5_IJNS5_IJNSA_ILi8EEESK_NSA_ILi4EEEEEEiEEENS5_IJNS5_IJNSA_ILi16EEESK_SR_EEEiEEEiEEENS5_IJNS5_IJNS5_IJSG_SU_NSA_ILi2048EEEEEENSA_ILi8192EEEEEENS5_IJNS5_IJSB_NSA_ILi1024EEENSA_ILi32EEEEEElEEElEEEEEEEESI_NS5_IJlSB_lEEENS4_8TiledMMAINS4_8MMA_AtomIJNS4_4SM904GMMA6SPARSE29GMMA_64x128x32_F32BF16BF16_SSILNS1D_5MajorE0ELS1G_0ELNS1D_7ScaleInE1ELS1H_1ELNS1D_9SparseSelE0EEEEEENSJ_INS5_IJSK_SB_SB_EEENS5_IJSB_NSA_ILi0EEES1M_EEEEENS5_IJNS4_10UnderscoreES1P_S1P_EEEEENS4_13SM90_TMA_LOADENS4_14ComposedLayoutINS4_7SwizzleILi3ELi4ELi3EEENS4_25smem_sparse_ptr_flag_bitsILi2ELi16EEENSJ_INS5_IJNS5_IJSB_SQ_EEENS5_IJSK_NSA_ILi64EEEEEEEEENS5_IJNS5_IJS1M_SG_EEESN_EEEEEEEvNS4_8identityES1S_NS1T_IS1V_NS4_18smem_ptr_flag_bitsILi16EEENSJ_INS5_IJSQ_S1Z_EEENS5_IJS1Z_SB_EEEEEEEvS26_EENS_8epilogue10collective6detail29Sm90TmaWarpSpecializedAdapterINS2F_15DefaultEpilogueIfNS5_IJSB_llEEES2J_NS2E_6thread17LinearCombinationIfLi1EffLNS2K_9ScaleType4KindE0ELNS_15FloatRoundStyleE2EfEENS1_15EpilogueDefaultEEEEEvvEEEEvNT_6ParamsE)
        .other          _ZN7cutlass13device_kernelINS_4gemm6kernel13GemmUniversalIN4cute5tupleIJiiiiEEENS1_10collective13CollectiveMmaINS1_40MainloopSm90TmaGmmaWarpSpecializedSparseILi3ENS5_IJNS4_1CILi1EEESB_SB_EEENS1_35KernelTmaWarpSpecializedCooperativeEEENS5_IJNSA_ILi256EEENSA_ILi128EEESG_EEENS_10bfloat16_tENS5_IJNS4_6LayoutINS5_IJiNS5_IJNSA_ILi2EEEiEEEiEEENS5_IJlNS5_IJSB_SK_EEElEEEEENSJ_INS5_IJNS5_IJNS5_IJNSA_ILi8EEESK_NSA_ILi4EEEEEEiEEENS5_IJNS5_IJNSA_ILi16EEESK_SR_EEEiEEEiEEENS5_IJNS5_IJNS5_IJSG_SU_NSA_ILi2048EEEEEENSA_ILi8192EEEEEENS5_IJNS5_IJSB_NSA_ILi1024EEENSA_ILi32EEEEEElEEElEEEEEEEESI_NS5_IJlSB_lEEENS4_8TiledMMAINS4_8MMA_AtomIJNS4_4SM904GMMA6SPARSE29GMMA_64x128x32_F32BF16BF16_SSILNS1D_5MajorE0ELS1G_0ELNS1D_7ScaleInE1ELS1H_1ELNS1D_9SparseSelE0EEEEEENSJ_INS5_IJSK_SB_SB_EEENS5_IJSB_NSA_ILi0EEES1M_EEEEENS5_IJNS4_10UnderscoreES1P_S1P_EEEEENS4_13SM90_TMA_LOADENS4_14ComposedLayoutINS4_7SwizzleILi3ELi4ELi3EEENS4_25smem_sparse_ptr_flag_bitsILi2ELi16EEENSJ_INS5_IJNS5_IJSB_SQ_EEENS5_IJSK_NSA_ILi64EEEEEEEEENS5_IJNS5_IJS1M_SG_EEESN_EEEEEEEvNS4_8identityES1S_NS1T_IS1V_NS4_18smem_ptr_flag_bitsILi16EEENSJ_INS5_IJSQ_S1Z_EEENS5_IJS1Z_SB_EEEEEEEvS26_EENS_8epilogue10collective6detail29Sm90TmaWarpSpecializedAdapterINS2F_15DefaultEpilogueIfNS5_IJSB_llEEES2J_NS2E_6thread17LinearCombinationIfLi1EffLNS2K_9ScaleType4KindE0ELNS_15FloatRoundStyleE2EfEENS1_15EpilogueDefaultEEEEEvvEEEEvNT_6ParamsE,@"STO_CUDA_ENTRY STV_DEFAULT"
_ZN7cutlass13device_kernelINS_4gemm6kernel13GemmUniversalIN4cute5tupleIJiiiiEEENS1_10collective13CollectiveMmaINS1_40MainloopSm90TmaGmmaWarpSpecializedSparseILi3ENS5_IJNS4_1CILi1EEESB_SB_EEENS1_35KernelTmaWarpSpecializedCooperativeEEENS5_IJNSA_ILi256EEENSA_ILi128EEESG_EEENS_10bfloat16_tENS5_IJNS4_6LayoutINS5_IJiNS5_IJNSA_ILi2EEEiEEEiEEENS5_IJlNS5_IJSB_SK_EEElEEEEENSJ_INS5_IJNS5_IJNS5_IJNSA_ILi8EEESK_NSA_ILi4EEEEEEiEEENS5_IJNS5_IJNSA_ILi16EEESK_SR_EEEiEEEiEEENS5_IJNS5_IJNS5_IJSG_SU_NSA_ILi2048EEEEEENSA_ILi8192EEEEEENS5_IJNS5_IJSB_NSA_ILi1024EEENSA_ILi32EEEEEElEEElEEEEEEEESI_NS5_IJlSB_lEEENS4_8TiledMMAINS4_8MMA_AtomIJNS4_4SM904GMMA6SPARSE29GMMA_64x128x32_F32BF16BF16_SSILNS1D_5MajorE0ELS1G_0ELNS1D_7ScaleInE1ELS1H_1ELNS1D_9SparseSelE0EEEEEENSJ_INS5_IJSK_SB_SB_EEENS5_IJSB_NSA_ILi0EEES1M_EEEEENS5_IJNS4_10UnderscoreES1P_S1P_EEEEENS4_13SM90_TMA_LOADENS4_14ComposedLayoutINS4_7SwizzleILi3ELi4ELi3EEENS4_25smem_sparse_ptr_flag_bitsILi2ELi16EEENSJ_INS5_IJNS5_IJSB_SQ_EEENS5_IJSK_NSA_ILi64EEEEEEEEENS5_IJNS5_IJS1M_SG_EEESN_EEEEEEEvNS4_8identityES1S_NS1T_IS1V_NS4_18smem_ptr_flag_bitsILi16EEENSJ_INS5_IJSQ_S1Z_EEENS5_IJS1Z_SB_EEEEEEEvS26_EENS_8epilogue10collective6detail29Sm90TmaWarpSpecializedAdapterINS2F_15DefaultEpilogueIfNS5_IJSB_llEEES2J_NS2E_6thread17LinearCombinationIfLi1EffLNS2K_9ScaleType4KindE0ELNS_15FloatRoundStyleE2EfEENS1_15EpilogueDefaultEEEEEvvEEEEvNT_6ParamsE:
[----:B------:R-:W-:Y:S01]  /*0000*/  LDC R1, c[0x0][0x28] ;  /* 0x00000a00ff017b82 */ /* 0x000fe20000000800 */
[----:B------:R-:W0:Y:S01]  /*0010*/  S2R R0, SR_TID.X ;  /* 0x0000000000007919 */ /* 0x000e220000002100 */
[----:B------:R-:W-:Y:S01]  /*0020*/  ELECT P0, URZ, PT ;  /* 0x00000000003f782f */ /* 0x000fe20003800000 */
[----:B------:R-:W-:Y:S01]  /*0030*/  BSSY B0, `(.L_x_0) ;  /* 0x0000012000007945 */ /* 0x000fe20003800000 */
[--C-:B0-----:R-:W-:Y:S02]  /*0040*/  SHF.R.U32.HI R2, RZ, 0x5, R0.reuse ;  /* 0x00000005ff027819 */ /* 0x101fe40000011600 */
[----:B------:R-:W-:-:S03]  /*0050*/  SHF.R.U32.HI R6, RZ, 0x7, R0 ;  /* 0x00000007ff067819 */ /* 0x000fc60000011600 */
[----:B------:R-:W0:Y:S04]  /*0060*/  SHFL.IDX PT, R5, R2, RZ, 0x1f ;  /* 0x00001fff02057589 */ /* 0x000e2800000e0000 */
[----:B------:R1:W2:Y:S01]  /*0070*/  SHFL.IDX PT, R7, R6, RZ, 0x1f ;  /* 0x00001fff06077589 */ /* 0x0002a200000e0000 */
[----:B0-----:R-:W-:-:S13]  /*0080*/  ISETP.NE.OR P0, PT, R5, RZ, !P0 ;  /* 0x000000ff0500720c */ /* 0x001fda0004705670 */
[----:B-12---:R-:W-:Y:S05]  /*0090*/  @P0 BRA `(.L_x_1) ;  /* 0x00000000002c0947 */ /* 0x006fea0003800000 */
[----:B------:R-:W-:Y:S02]  /*00a0*/  ULDC.64 UR4, c[0x0][0x198] ;  /* 0x0000660000047ab9 */ /* 0x000fe40000000a00 */
[----:B------:R-:W-:Y:S02]  /*00b0*/  UIADD3 UR6, UP0, UR4, 0xf0, URZ ;  /* 0x000000f004067890 */ /* 0x000fe4000ff1e03f */
[----:B------:R-:W-:Y:S02]  /*00c0*/  UIADD3 UR8, UP1, UR4, 0x1f0, URZ ;  /* 0x000001f004087890 */ /* 0x000fe4000ff3e03f */
[----:B------:R-:W-:Y:S02]  /*00d0*/  UIADD3 UR4, UP2, UR4, 0x2f0, URZ ;  /* 0x000002f004047890 */ /* 0x000fe4000ff5e03f */
[----:B------:R-:W-:Y:S02]  /*00e0*/  UIADD3.X UR7, URZ, UR5, URZ, UP0, !UPT ;  /* 0x000000053f077290 */ /* 0x000fe400087fe43f */
[----:B------:R-:W-:-:S02]  /*00f0*/  UIADD3.X UR9, URZ, UR5, URZ, UP1, !UPT ;  /* 0x000000053f097290 */ /* 0x000fc40008ffe43f */
[----:B------:R-:W-:-:S05]  /*0100*/  UIADD3.X UR5, URZ, UR5, URZ, UP2, !UPT ;  /* 0x000000053f057290 */ /* 0x000fca00097fe43f */
[----:B------:R0:W-:Y:S02]  /*0110*/  UTMACCTL.PF [UR6] ;  /* 0x00000000060079b9 */ /* 0x0001e40008040000 */
[----:B------:R0:W-:Y:S02]  /*0120*/  UTMACCTL.PF [UR8] ;  /* 0x00000000080079b9 */ /* 0x0001e40008040000 */
[----:B------:R0:W-:Y:S02]  /*0130*/  UTMACCTL.PF [UR4] ;  /* 0x00000000040079b9 */ /* 0x0001e40008040000 */
[----:B0-----:R-:W-:Y:S01]  /*0140*/  NOP ;  /* 0x0000000000007918 */ /* 0x001fe20000000000 */
.L_x_1:
[----:B------:R-:W-:Y:S05]  /*0150*/  BSYNC B0 ;  /* 0x0000000000007941 */ /* 0x000fea0003800000 */
.L_x_0:
[----:B------:R-:W0:Y:S02]  /*0160*/  SHFL.IDX PT, R3, R2, RZ, 0x1f ;  /* 0x00001fff02037589 */ /* 0x000e2400000e0000 */
[----:B0-----:R-:W-:-:S13]  /*0170*/  ISETP.NE.AND P0, PT, R3, RZ, PT ;  /* 0x000000ff0300720c */ /* 0x001fda0003f05270 */
[----:B------:R-:W-:Y:S05]  /*0180*/  @P0 BRA `(.L_x_2) ;  /* 0x0000000000500947 */ /* 0x000fea0003800000 */
[----:B------:R-:W0:Y:S01]  /*0190*/  S2UR UR8, SR_CgaCtaId ;  /* 0x00000000000879c3 */ /* 0x000e220000008800 */
[----:B------:R-:W-:Y:S01]  /*01a0*/  UMOV UR4, 0x400 ;  /* 0x0000040000047882 */ /* 0x000fe20000000000 */
[----:B------:R-:W-:Y:S01]  /*01b0*/  UMOV UR5, 0x1 ;  /* 0x0000000100057882 */ /* 0x000fe20000000000 */
[----:B------:R-:W-:Y:S01]  /*01c0*/  UMOV UR6, 0x100 ;  /* 0x0000010000067882 */ /* 0x000fe20000000000 */
[----:B------:R-:W-:Y:S01]  /*01d0*/  ELECT P0, URZ, PT ;  /* 0x00000000003f782f */ /* 0x000fe20003800000 */
[----:B------:R-:W-:-:S04]  /*01e0*/  UIADD3 UR6, -UR6, 0x100000, URZ ;  /* 0x0010000006067890 */ /* 0x000fc8000fffe13f */
[----:B------:R-:W-:Y:S02]  /*01f0*/  USHF.L.U32 UR7, UR6, 0xb, URZ ;  /* 0x0000000b06077899 */ /* 0x000fe4000800063f */
[----:B------:R-:W-:Y:S02]  /*0200*/  USHF.L.U32 UR6, UR6, 0x1, URZ ;  /* 0x0000000106067899 */ /* 0x000fe4000800063f */
[----:B0-----:R-:W-:Y:S02]  /*0210*/  ULEA UR8, UR8, UR4, 0x18 ;  /* 0x0000000408087291 */ /* 0x001fe4000f8ec03f */
[----:B------:R-:W-:-:S04]  /*0220*/  UIADD3 UR4, -UR5, 0x100000, URZ ;  /* 0x0010000005047890 */ /* 0x000fc8000fffe13f */
[----:B------:R-:W-:Y:S02]  /*0230*/  USHF.L.U32 UR5, UR4, 0xb, URZ ;  /* 0x0000000b04057899 */ /* 0x000fe4000800063f */
[----:B------:R-:W-:Y:S01]  /*0240*/  USHF.L.U32 UR4, UR4, 0x1, URZ ;  /* 0x0000000104047899 */ /* 0x000fe2000800063f */
[----:B------:R-:W0:Y:S11]  /*0250*/  FENCE.VIEW.ASYNC.S ;  /* 0x00000000000073c6 */ /* 0x000e360000000000 */
[----:B0-----:R0:W1:Y:S01]  /*0260*/  SYNCS.EXCH.64 URZ, [UR8], UR4 ;  /* 0x00000004083f75b2 */ /* 0x0010620008000100 */
[----:B------:R0:W2:Y:S01]  /*0270*/  SYNCS.EXCH.64 URZ, [UR8+0x18], UR6 ;  /* 0x00001806083f75b2 */ /* 0x0000a20008000100 */
[----:B------:R0:W3:Y:S01]  /*0280*/  SYNCS.EXCH.64 URZ, [UR8+0x8], UR4 ;  /* 0x00000804083f75b2 */ /* 0x0000e20008000100 */
[----:B------:R0:W4:Y:S01]  /*0290*/  SYNCS.EXCH.64 URZ, [UR8+0x20], UR6 ;  /* 0x00002006083f75b2 */ /* 0x0001220008000100 */
[----:B------:R0:W0:Y:S01]  /*02a0*/  SYNCS.EXCH.64 URZ, [UR8+0x10], UR4 ;  /* 0x00001004083f75b2 */ /* 0x0000220008000100 */
[----:B------:R0:W0:Y:S01]  /*02b0*/  SYNCS.EXCH.64 URZ, [UR8+0x28], UR6 ;  /* 0x00002806083f75b2 */ /* 0x0000220008000100 */
[----:B------:R-:W-:Y:S01]  /*02c0*/  NOP ;  /* 0x0000000000007918 */ /* 0x000fe20000000000 */
.L_x_2:
[----:B------:R-:W5:Y:S01]  /*02d0*/  SHFL.IDX PT, R2, R2, RZ, 0x1f ;  /* 0x00001fff02027589 */ /* 0x000f6200000e0000 */
[----:B------:R-:W1:Y:S01]  /*02e0*/  LDC R3, c[0x0][0x75c] ;  /* 0x0001d700ff037b82 */ /* 0x000e620000000800 */
[----:B------:R-:W-:Y:S02]  /*02f0*/  ELECT P0, URZ, PT ;  /* 0x00000000003f782f */ /* 0x000fe40003800000 */
[----:B------:R-:W-:Y:S01]  /*0300*/  SHF.R.S32.HI R4, RZ, 0x1f, R5 ;  /* 0x0000001fff047819 */ /* 0x000fe20000011405 */
[----:B------:R-:W2:Y:S01]  /*0310*/  S2R R11, SR_CTAID.Y ;  /* 0x00000000000b7919 */ /* 0x000ea20000002600 */
[----:B0-----:R-:W-:Y:S01]  /*0320*/  UMOV UR4, 0x20 ;  /* 0x0000002000047882 */ /* 0x001fe20000000000 */
[----:B------:R-:W-:Y:S01]  /*0330*/  ISETP.NE.AND P2, PT, R7, RZ, PT ;  /* 0x000000ff0700720c */ /* 0x000fe20003f45270 */
[----:B------:R-:W-:Y:S01]  /*0340*/  NOP ;  /* 0x0000000000007918 */ /* 0x000fe20000000000 */
[----:B------:R-:W0:Y:S01]  /*0350*/  S2R R8, SR_CTAID.X ;  /* 0x0000000000087919 */ /* 0x000e220000002500 */
[----:B------:R-:W-:Y:S01]  /*0360*/  LEA.HI R4, R4, R5, RZ, 0x2 ;  /* 0x0000000504047211 */ /* 0x000fe200078f10ff */
[----:B------:R-:W-:-:S03]  /*0370*/  NOP ;  /* 0x0000000000007918 */ /* 0x000fc60000000000 */
[----:B------:R-:W-:-:S05]  /*0380*/  LOP3.LUT R4, R4, 0xfffffffc, RZ, 0xc0, !PT ;  /* 0xfffffffc04047812 */ /* 0x000fca00078ec0ff */
[----:B------:R-:W-:Y:S01]  /*0390*/  IMAD.IADD R5, R5, 0x1, -R4 ;  /* 0x0000000105057824 */ /* 0x000fe200078e0a04 */
[----:B-----5:R-:W-:Y:S02]  /*03a0*/  ISETP.NE.OR P0, PT, R2, RZ, !P0 ;  /* 0x000000ff0200720c */ /* 0x020fe40004705670 */
[----:B-1----:R-:W-:-:S11]  /*03b0*/  ISETP.NE.AND P3, PT, R3, 0x1, PT ;  /* 0x000000010300780c */ /* 0x002fd60003f65270 */
[----:B------:R-:W-:Y:S01]  /*03c0*/  VOTEU.ALL UP0, P0 ;  /* 0x00000000003f7886 */ /* 0x000fe20000000000 */
[----:B------:R-:W-:Y:S01]  /*03d0*/  VOTEU.ALL UP1, P0 ;  /* 0x00000000003f7886 */ /* 0x000fe20000020000 */
[----:B------:R-:W0:Y:S01]  /*03e0*/  @P3 LDC R9, c[0x0][0x10] ;  /* 0x00000400ff093b82 */ /* 0x000e220000000800 */
[----:B--2---:R-:W-:Y:S02]  /*03f0*/  @P3 IMAD.MOV.U32 R2, RZ, RZ, R11 ;  /* 0x000000ffff023224 */ /* 0x004fe400078e000b */
[----:B------:R-:W-:Y:S01]  /*0400*/  @!UP0 UMOV UR6, 0x400 ;  /* 0x0000040000068882 */ /* 0x000fe20000000000 */
[----:B------:R-:W-:-:S04]  /*0410*/  @!UP0 UIADD3 UR4, -UR4, 0x100000, URZ ;  /* 0x0010000004048890 */ /* 0x000fc8000fffe13f */
[----:B------:R-:W-:Y:S02]  /*0420*/  @!UP0 USHF.L.U32 UR5, UR4, 0xb, URZ ;  /* 0x0000000b04058899 */ /* 0x000fe4000800063f */
[----:B------:R-:W-:Y:S01]  /*0430*/  @!UP0 USHF.L.U32 UR4, UR4, 0x1, URZ ;  /* 0x0000000104048899 */ /* 0x000fe2000800063f */
[----:B------:R-:W-:Y:S02]  /*0440*/  @P3 IMAD.MOV.U32 R3, RZ, RZ, RZ ;  /* 0x000000ffff033224 */ /* 0x000fe400078e00ff */
[----:B------:R-:W-:Y:S01]  /*0450*/  @P3 IMAD.MOV.U32 R15, RZ, RZ, RZ ;  /* 0x000000ffff0f3224 */ /* 0x000fe200078e00ff */
[----:B------:R-:W1:Y:S08]  /*0460*/  @!UP0 S2UR UR7, SR_CgaCtaId ;  /* 0x00000000000789c3 */ /* 0x000e700000008800 */
[----:B------:R-:W2:Y:S01]  /*0470*/  @!P3 LDC R12, c[0x0][0xc] ;  /* 0x00000300ff0cbb82 */ /* 0x000ea20000000800 */
[----:B0-----:R-:W-:-:S04]  /*0480*/  @P3 IMAD.WIDE.U32 R2, R8, R9, R2 ;  /* 0x0000000908023225 */ /* 0x001fc800078e0002 */
[----:B------:R-:W-:Y:S02]  /*0490*/  IMAD.MOV.U32 R9, RZ, RZ, RZ ;  /* 0x000000ffff097224 */ /* 0x000fe400078e00ff */
[----:B------:R-:W-:Y:S01]  /*04a0*/  @P3 IMAD.IADD R3, R3, 0x1, R15 ;  /* 0x0000000103033824 */ /* 0x000fe200078e020f */
[----:B-1----:R-:W-:Y:S01]  /*04b0*/  @!UP0 ULEA UR6, UR7, UR6, 0x18 ;  /* 0x0000000607068291 */ /* 0x002fe2000f8ec03f */
[----:B------:R-:W-:Y:S01]  /*04c0*/  VOTEU.ALL UP0, P0 ;  /* 0x00000000003f7886 */ /* 0x000fe20000000000 */
[----:B------:R-:W-:-:S04]  /*04d0*/  ISETP.NE.AND P0, PT, R5, 0x3, PT ;  /* 0x000000030500780c */ /* 0x000fc80003f05270 */
[----:B------:R-:W-:Y:S01]  /*04e0*/  ISETP.EQ.OR P0, PT, R5, RZ, !P0 ;  /* 0x000000ff0500720c */ /* 0x000fe20004702670 */
[----:B--2---:R-:W-:-:S03]  /*04f0*/  @!P3 IMAD.WIDE.U32 R12, R12, R11, R8 ;  /* 0x0000000b0c0cb225 */ /* 0x004fc600078e0008 */
[C---:B------:R-:W-:Y:S01]  /*0500*/  ISETP.EQ.AND P0, PT, R7.reuse, RZ, P0 ;  /* 0x000000ff0700720c */ /* 0x040fe20000702270 */
[----:B------:R-:W-:Y:S01]  /*0510*/  VIADD R7, R7, 0xffffffff ;  /* 0xffffffff07077836 */ /* 0x000fe20000000000 */
[----:B------:R-:W0:Y:S02]  /*0520*/  FENCE.VIEW.ASYNC.S ;  /* 0x00000000000073c6 */ /* 0x000e240000000000 */
[----:B0-----:R0:W3:Y:S01]  /*0530*/  @!UP0 SYNCS.EXCH.64 URZ, [UR6+0x40], UR4 ;  /* 0x00004004063f85b2 */ /* 0x0010e20008000100 */
[----:B------:R-:W-:Y:S01]  /*0540*/  @!P3 IMAD.MOV.U32 R2, RZ, RZ, R12 ;  /* 0x000000ffff02b224 */ /* 0x000fe200078e000c */
[----:B------:R-:W-:Y:S01]  /*0550*/  SEL R4, RZ, 0x1, !P0 ;  /* 0x00000001ff047807 */ /* 0x000fe20004000000 */
[----:B------:R-:W-:Y:S01]  /*0560*/  @!P3 IMAD.MOV.U32 R3, RZ, RZ, R13 ;  /* 0x000000ffff03b224 */ /* 0x000fe200078e000d */
[----:B------:R-:W-:-:S04]  /*0570*/  ISETP.GE.U32.AND P1, PT, R7, 0x2, PT ;  /* 0x000000020700780c */ /* 0x000fc80003f26070 */
[----:B------:R-:W-:Y:S01]  /*0580*/  SEL R4, R4, 0x2, P1 ;  /* 0x0000000204047807 */ /* 0x000fe20000800000 */
[----:B------:R0:W3:Y:S01]  /*0590*/  @!UP1 SYNCS.EXCH.64 URZ, [UR6+0x48], UR4 ;  /* 0x00004804063f95b2 */ /* 0x0000e20008000100 */
[----:B------:R-:W-:Y:S01]  /*05a0*/  NOP ;  /* 0x0000000000007918 */ /* 0x000fe20000000000 */
[----:B---34-:R-:W-:Y:S06]  /*05b0*/  BAR.SYNC.DEFER_BLOCKING 0x0 ;  /* 0x0000000000007b1d */ /* 0x018fec0000010000 */
[----:B------:R-:W-:Y:S05]  /*05c0*/  @!P2 BRA `(.L_x_3) ;  /* 0x0000009c00c4a947 */ /* 0x000fea0003800000 */
[----:B------:R-:W-:-:S13]  /*05d0*/  ISETP.GT.U32.AND P0, PT, R7, 0x1, PT ;  /* 0x000000010700780c */ /* 0x000fda0003f04070 */
[----:B0-----:R-:W-:Y:S05]  /*05e0*/  @P0 EXIT ;  /* 0x000000000000094d */ /* 0x001fea0003800000 */
[----:B------:R-:W-:Y:S01]  /*05f0*/  ULDC.64 UR4, c[0x0][0x750] ;  /* 0x0001d40000047ab9 */ /* 0x000fe20000000a00 */
[----:B------:R-:W-:Y:S01]  /*0600*/  PRMT R12, RZ, 0x7610, R12 ;  /* 0x00007610ff0c7816 */ /* 0x000fe2000000000c */
[----:B------:R-:W-:Y:S01]  /*0610*/  IMAD.MOV.U32 R10, RZ, RZ, -0x1 ;  /* 0xffffffffff0a7424 */ /* 0x000fe200078e00ff */
[----:B------:R-:W-:Y:S01]  /*0620*/  ISETP.GE.U32.AND P0, PT, R2, UR4, PT ;  /* 0x0000000402007c0c */ /* 0x000fe2000bf06070 */
[----:B------:R-:W-:Y:S02]  /*0630*/  IMAD.MOV.U32 R7, RZ, RZ, -0x1 ;  /* 0xffffffffff077424 */ /* 0x000fe400078e00ff */
[----:B------:R-:W-:Y:S01]  /*0640*/  IMAD.MOV.U32 R5, RZ, RZ, -0x1 ;  /* 0xffffffffff057424 */ /* 0x000fe200078e00ff */
[----:B------:R-:W-:-:S13]  /*0650*/  ISETP.GE.U32.AND.EX P0, PT, R3, UR5, PT, P0 ;  /* 0x0000000503007c0c */ /* 0x000fda000bf06100 */
[----:B------:R-:W-:Y:S05]  /*0660*/  @P0 BRA `(.L_x_4) ;  /* 0x00000004005c0947 */ /* 0x000fea0003800000 */
[----:B------:R-:W0:Y:S01]  /*0670*/  LDC.64 R18, c[0x0][0x728] ;  /* 0x0001ca00ff127b82 */ /* 0x000e220000000a00 */
[----:B------:R-:W-:Y:S02]  /*0680*/  IMAD.MOV.U32 R12, RZ, RZ, R2 ;  /* 0x000000ffff0c7224 */ /* 0x000fe400078e0002 */
[----:B------:R-:W-:-:S05]  /*0690*/  IMAD.MOV.U32 R13, RZ, RZ, R3 ;  /* 0x000000ffff0d7224 */ /* 0x000fca00078e0003 */
[----:B------:R-:W1:Y:S08]  /*06a0*/  LDC R10, c[0x0][0x730] ;  /* 0x0001cc00ff0a7b82 */ /* 0x000e700000000800 */
[----:B------:R-:W2:Y:S01]  /*06b0*/  LDC.64 R20, c[0x0][0x720] ;  /* 0x0001c800ff147b82 */ /* 0x000ea20000000a00 */
[----:B0-----:R-:W-:-:S04]  /*06c0*/  ISETP.NE.U32.AND P0, PT, R18, RZ, PT ;  /* 0x000000ff1200720c */ /* 0x001fc80003f05070 */
[----:B------:R-:W-:-:S13]  /*06d0*/  ISETP.NE.AND.EX P0, PT, R19, RZ, PT, P0 ;  /* 0x000000ff1300720c */ /* 0x000fda0003f05300 */
[----:B-12---:R-:W-:Y:S05]  /*06e0*/  @!P0 BRA `(.L_x_5) ;  /* 0x0000000000288947 */ /* 0x006fea0003800000 */
[----:B------:R-:W0:Y:S02]  /*06f0*/  LDC R5, c[0x0][0x734] ;  /* 0x0001cd00ff057b82 */ /* 0x000e240000000800 */
[----:B0-----:R-:W-:-:S05]  /*0700*/  IADD3 R5, P0, R2, R5, RZ ;  /* 0x0000000502057210 */ /* 0x001fca0007f1e0ff */
[----:B------:R-:W-:-:S04]  /*0710*/  IMAD.X R7, RZ, RZ, R3, P0 ;  /* 0x000000ffff077224 */ /* 0x000fc800000e0603 */
[----:B------:R-:W-:-:S04]  /*0720*/  IMAD.WIDE.U32 R12, R7, R18, RZ ;  /* 0x00000012070c7225 */ /* 0x000fc800078e00ff */
[----:B------:R-:W-:-:S04]  /*0730*/  IMAD.WIDE.U32 R14, P0, R5, R19, R12 ;  /* 0x00000013050e7225 */ /* 0x000fc8000780000c */
[----:B------:R-:W-:-:S04]  /*0740*/  IMAD.WIDE.U32 R12, R5, R18, RZ ;  /* 0x00000012050c7225 */ /* 0x000fc800078e00ff */
[----:B------:R-:W-:Y:S01]  /*0750*/  IMAD.X R17, RZ, RZ, RZ, P0 ;  /* 0x000000ffff117224 */ /* 0x000fe200000e06ff */
[----:B------:R-:W-:Y:S01]  /*0760*/  IADD3 RZ, P0, R13, R14, RZ ;  /* 0x0000000e0dff7210 */ /* 0x000fe20007f1e0ff */
[----:B------:R-:W-:-:S04]  /*0770*/  IMAD.MOV.U32 R16, RZ, RZ, R15 ;  /* 0x000000ffff107224 */ /* 0x000fc800078e000f */
[----:B------:R-:W-:-:S08]  /*0780*/  IMAD.WIDE.U32.X R12, R7, R19, R16, P0 ;  /* 0x00000013070c7225 */ /* 0x000fd000000e0410 */
.L_x_5:
[-CC-:B------:R-:W-:Y:S01]  /*0790*/  SHF.R.U64 R25, R12, R10.reuse, R13.reuse ;  /* 0x0000000a0c197219 */ /* 0x180fe2000000120d */
[----:B------:R-:W0:Y:S01]  /*07a0*/  LDC.64 R26, c[0x0][0x740] ;  /* 0x0001d000ff1a7b82 */ /* 0x000e220000000a00 */
[----:B------:R-:W-:Y:S01]  /*07b0*/  SHF.R.U32.HI R7, RZ, R10, R13 ;  /* 0x0000000aff077219 */ /* 0x000fe2000001160d */
[----:B------:R-:W-:Y:S01]  /*07c0*/  ULDC UR4, c[0x0][0x150] ;  /* 0x0000540000047ab9 */ /* 0x000fe20000000800 */
[----:B------:R-:W-:Y:S02]  /*07d0*/  IADD3 R9, P0, RZ, -R25, RZ ;  /* 0x80000019ff097210 */ /* 0x000fe40007f1e0ff */
[----:B------:R-:W-:-:S03]  /*07e0*/  I2FP.F32.U32 R5, R8 ;  /* 0x0000000800057245 */ /* 0x000fc60000201000 */
[----:B------:R-:W1:Y:S01]  /*07f0*/  LDC R14, c[0x0][0x718] ;  /* 0x0001c600ff0e7b82 */ /* 0x000e620000000800 */
[----:B------:R-:W-:Y:S02]  /*0800*/  IMAD.X R15, RZ, RZ, ~R7, P0 ;  /* 0x000000ffff0f7224 */ /* 0x000fe400000e0e07 */
[----:B------:R-:W-:Y:S01]  /*0810*/  FMUL R5, R5, UR4 ;  /* 0x0000000405057c20 */ /* 0x000fe20008400000 */
[----:B------:R-:W-:Y:S01]  /*0820*/  IMAD.WIDE.U32 R12, R9, R20, R2 ;  /* 0x00000014090c7225 */ /* 0x000fe200078e0002 */
[----:B------:R-:W-:-:S03]  /*0830*/  ULDC UR4, c[0x0][0x154] ;  /* 0x0000550000047ab9 */ /* 0x000fc60000000800 */
[----:B------:R-:W-:Y:S01]  /*0840*/  IMAD R10, R15, R20, RZ ;  /* 0x000000140f0a7224 */ /* 0x000fe200078e02ff */
[----:B------:R-:W2:Y:S01]  /*0850*/  LDC R7, c[0x0][0x144] ;  /* 0x00005100ff077b82 */ /* 0x000ea20000000800 */
[----:B------:R-:W3:Y:S01]  /*0860*/  F2I.U32.TRUNC.NTZ R5, R5 ;  /* 0x0000000500057305 */ /* 0x000ee2000020f000 */
[----:B------:R-:W-:Y:S02]  /*0870*/  IMAD.MOV.U32 R15, RZ, RZ, -0x1 ;  /* 0xffffffffff0f7424 */ /* 0x000fe400078e00ff */
[----:B------:R-:W-:-:S04]  /*0880*/  IMAD R9, R9, R21, R10 ;  /* 0x0000001509097224 */ /* 0x000fc800078e020a */
[----:B------:R-:W4:Y:S01]  /*0890*/  LDC R16, c[0x0][0x708] ;  /* 0x0001c200ff107b82 */ /* 0x000f220000000800 */
[----:B------:R-:W-:Y:S01]  /*08a0*/  IMAD.IADD R13, R13, 0x1, R9 ;  /* 0x000000010d0d7824 */ /* 0x000fe200078e0209 */
[----:B0-----:R-:W-:Y:S02]  /*08b0*/  ISETP.NE.U32.AND P0, PT, R26, RZ, PT ;  /* 0x000000ff1a00720c */ /* 0x001fe40003f05070 */
[----:B------:R-:W-:Y:S02]  /*08c0*/  I2FP.F32.U32 R9, R11 ;  /* 0x0000000b00097245 */ /* 0x000fe40000201000 */
[----:B------:R-:W-:Y:S02]  /*08d0*/  ISETP.NE.AND.EX P0, PT, R27, RZ, PT, P0 ;  /* 0x000000ff1b00720c */ /* 0x000fe40003f05300 */
[----:B------:R-:W0:Y:S01]  /*08e0*/  LDC R24, c[0x0][0x758] ;  /* 0x0001d600ff187b82 */ /* 0x000e220000000800 */
[-C--:B-1----:R-:W-:Y:S01]  /*08f0*/  SHF.R.U64 R20, R12, R14.reuse, R13 ;  /* 0x0000000e0c147219 */ /* 0x082fe2000000120d */
[----:B---3--:R-:W-:Y:S01]  /*0900*/  IMAD.MOV R10, RZ, RZ, -R5 ;  /* 0x000000ffff0a7224 */ /* 0x008fe200078e0a05 */
[----:B------:R-:W-:Y:S01]  /*0910*/  SHF.R.U32.HI R13, RZ, R14, R13 ;  /* 0x0000000eff0d7219 */ /* 0x000fe2000001160d */
[----:B------:R-:W-:-:S04]  /*0920*/  FMUL R9, R9, UR4 ;  /* 0x0000000409097c20 */ /* 0x000fc80008400000 */
[----:B------:R-:W1:Y:S01]  /*0930*/  LDC R18, c[0x0][0x148] ;  /* 0x00005200ff127b82 */ /* 0x000e620000000800 */
[----:B--2---:R-:W-:-:S07]  /*0940*/  IMAD R5, R7, R10, R8 ;  /* 0x0000000a07057224 */ /* 0x004fce00078e0208 */
[----:B------:R-:W2:Y:S01]  /*0950*/  LDC R22, c[0x0][0x700] ;  /* 0x0001c000ff167b82 */ /* 0x000ea20000000800 */
[-CC-:B----4-:R-:W-:Y:S02]  /*0960*/  SHF.R.U64 R29, R20, R16.reuse, R13.reuse ;  /* 0x00000010141d7219 */ /* 0x190fe4000000120d */
[----:B------:R-:W-:Y:S01]  /*0970*/  SHF.R.U32.HI R7, RZ, R16, R13 ;  /* 0x00000010ff077219 */ /* 0x000fe2000001160d */
[----:B------:R-:W-:Y:S01]  /*0980*/  IMAD.MOV.U32 R13, RZ, RZ, 0x1 ;  /* 0x00000001ff0d7424 */ /* 0x000fe200078e00ff */
[----:B------:R3:W4:Y:S03]  /*0990*/  F2I.U32.TRUNC.NTZ R16, R9 ;  /* 0x0000000900107305 */ /* 0x000726000020f000 */
[----:B------:R-:W1:Y:S01]  /*09a0*/  LDC R19, c[0x0][0x748] ;  /* 0x0001d200ff137b82 */ /* 0x000e620000000800 */
[-C--:B0-----:R-:W-:Y:S02]  /*09b0*/  SHF.L.U32 R8, R15, R24.reuse, RZ ;  /* 0x000000180f087219 */ /* 0x081fe400000006ff */
[----:B------:R-:W-:-:S02]  /*09c0*/  SHF.R.U64 R28, R29, R24, R7 ;  /* 0x000000181d1c7219 */ /* 0x000fc40000001207 */
[----:B------:R-:W-:Y:S02]  /*09d0*/  SHF.R.U32.HI R17, RZ, R24, R7 ;  /* 0x00000018ff117219 */ /* 0x000fe40000011607 */
[----:B------:R-:W-:Y:S01]  /*09e0*/  LOP3.LUT R10, RZ, R8, RZ, 0x33, !PT ;  /* 0x00000008ff0a7212 */ /* 0x000fe200078e33ff */
[----:B------:R-:W0:Y:S01]  /*09f0*/  LDC R21, c[0x0][0x738] ;  /* 0x0001ce00ff157b82 */ /* 0x000e220000000800 */
[----:B------:R-:W-:Y:S01]  /*0a00*/  SHF.L.U32 R7, R13, R24, RZ ;  /* 0x000000180d077219 */ /* 0x000fe200000006ff */
[----:B------:R-:W-:Y:S02]  /*0a10*/  IMAD.MOV.U32 R8, RZ, RZ, R28 ;  /* 0x000000ffff087224 */ /* 0x000fe400078e001c */
[----:B---3--:R-:W-:-:S04]  /*0a20*/  IMAD.MOV.U32 R9, RZ, RZ, R17 ;  /* 0x000000ffff097224 */ /* 0x008fc800078e0011 */
[----:B------:R-:W3:Y:S01]  /*0a30*/  LDC R23, c[0x0][0x710] ;  /* 0x0001c400ff177b82 */ /* 0x000ee20000000800 */
[----:B----4-:R-:W-:Y:S05]  /*0a40*/  @!P0 BRA `(.L_x_6) ;  /* 0x0000000000288947 */ /* 0x010fea0003800000 */
[----:B------:R-:W4:Y:S02]  /*0a50*/  LDC R15, c[0x0][0x74c] ;  /* 0x0001d300ff0f7b82 */ /* 0x000f240000000800 */
[----:B----4-:R-:W-:-:S05]  /*0a60*/  IADD3 R15, P0, R28, R15, RZ ;  /* 0x0000000f1c0f7210 */ /* 0x010fca0007f1e0ff */
        /* <DEDUP_REMOVED lines=8> */
.L_x_6:
[----:B-1----:R-:W-:Y:S01]  /*0af0*/  SHF.R.U64 R8, R8, R19, R9 ;  /* 0x0000001308087219 */ /* 0x002fe20000001209 */
[----:B--2---:R-:W-:Y:S01]  /*0b00*/  VIADD R9, R22, 0xffffffff ;  /* 0xffffffff16097836 */ /* 0x004fe20000000000 */
[----:B------:R-:W-:Y:S01]  /*0b10*/  LOP3.LUT R10, R29, R10, RZ, 0xc0, !PT ;  /* 0x0000000a1d0a7212 */ /* 0x000fe200078ec0ff */
[----:B------:R-:W-:Y:S02]  /*0b20*/  IMAD.MOV R16, RZ, RZ, -R16 ;  /* 0x000000ffff107224 */ /* 0x000fe400078e0a10 */
[----:B------:R-:W-:Y:S01]  /*0b30*/  IMAD.MOV R12, RZ, RZ, -R8 ;  /* 0x000000ffff0c7224 */ /* 0x000fe200078e0a08 */
[----:B------:R-:W-:Y:S01]  /*0b40*/  LOP3.LUT R9, R20, R9, RZ, 0xc0, !PT ;  /* 0x0000000914097212 */ /* 0x000fe200078ec0ff */
[----:B------:R-:W-:Y:S02]  /*0b50*/  @P3 IMAD R5, R18, R16, R11 ;  /* 0x0000001012053224 */ /* 0x000fe400078e020b */
[----:B------:R-:W-:Y:S02]  /*0b60*/  IMAD R10, R7, R8, R10 ;  /* 0x00000008070a7224 */ /* 0x000fe400078e020a */
[----:B0-----:R-:W-:-:S02]  /*0b70*/  IMAD R7, R12, R21, R28 ;  /* 0x000000150c077224 */ /* 0x001fc400078e021c */
[----:B---3--:R-:W-:Y:S02]  /*0b80*/  IMAD R5, R10, R23, R5 ;  /* 0x000000170a057224 */ /* 0x008fe400078e0205 */
[----:B------:R-:W-:Y:S02]  /*0b90*/  IMAD R10, R7, R22, R9 ;  /* 0x00000016070a7224 */ /* 0x000fe400078e0209 */
[----:B------:R-:W-:-:S03]  /*0ba0*/  IMAD.MOV.U32 R12, RZ, RZ, 0x1 ;  /* 0x00000001ff0c7424 */ /* 0x000fc600078e00ff */
[----:B------:R-:W-:Y:S02]  /*0bb0*/  SEL R7, R10, R5, !P3 ;  /* 0x000000050a077207 */ /* 0x000fe40005800000 */
[----:B------:R-:W-:Y:S01]  /*0bc0*/  SEL R10, R5, R10, !P3 ;  /* 0x0000000a050a7207 */ /* 0x000fe20005800000 */
[----:B------:R-:W-:-:S07]  /*0bd0*/  IMAD.MOV.U32 R5, RZ, RZ, R25 ;  /* 0x000000ffff057224 */ /* 0x000fce00078e0019 */
.L_x_4:
[----:B------:R-:W-:-:S08]  /*0be0*/  NOP ;  /* 0x0000000000007918 */ /* 0x000fd00000000000 */
[----:B------:R-:W0:Y:S02]  /*0bf0*/  USETMAXREG.TRY_ALLOC.CTAPOOL UP0, 0xe8 ;  /* 0x000000e8000079c8 */ /* 0x000e240008000600 */
[----:B0-----:R-:W-:-:S13]  /*0c00*/  PLOP3.LUT P0, PT, PT, PT, UP0, 0x80, 0x0 ;  /* 0x000000000000781c */ /* 0x001fda0003f0f008 */
[----:B------:R-:W-:Y:S05]  /*0c10*/  @!P0 BRA `(.L_x_4) ;  /* 0xfffffffc00f08947 */ /* 0x000fea000383ffff */
[----:B------:R-:W-:Y:S01]  /*0c20*/  ULDC.64 UR4, c[0x0][0x698] ;  /* 0x0001a60000047ab9 */ /* 0x000fe20000000a00 */
[----:B------:R-:W-:Y:S01]  /*0c30*/  ULDC.64 UR16, c[0x0][0x208] ;  /* 0x0000820000107ab9 */ /* 0x000fe20000000a00 */
[----:B------:R-:W-:-:S04]  /*0c40*/  ISETP.NE.U32.AND P0, PT, RZ, UR4, PT ;  /* 0x00000004ff007c0c */ /* 0x000fc8000bf05070 */
[----:B------:R-:W-:-:S13]  /*0c50*/  ISETP.NE.AND.EX P0, PT, RZ, UR5, PT, P0 ;  /* 0x00000005ff007c0c */ /* 0x000fda000bf05300 */
[----:B------:R-:W-:Y:S05]  /*0c60*/  @!P0 BRA `(.L_x_7) ;  /* 0x00000000001c8947 */ /* 0x000fea0003800000 */
[----:B------:R-:W0:Y:S02]  /*0c70*/  LDC.64 R8, c[0x0][0x698] ;  /* 0x0001a600ff087b82 */ /* 0x000e240000000a00 */
[----:B0-----:R-:W2:Y:S02]  /*0c80*/  LDG.E.64 R8, desc[UR16][R8.64] ;  /* 0x0000001008087981 */ /* 0x001ea4000c1e1b00 */
[----:B--2---:R-:W-:-:S04]  /*0c90*/  ISETP.NE.U32.AND P0, PT, R8, RZ, PT ;  /* 0x000000ff0800720c */ /* 0x004fc80003f05070 */
[----:B------:R-:W-:-:S13]  /*0ca0*/  ISETP.NE.AND.EX P0, PT, R9, RZ, PT, P0 ;  /* 0x000000ff0900720c */ /* 0x000fda0003f05300 */
[----:B------:R-:W-:Y:S05]  /*0cb0*/  @!P0 BRA `(.L_x_7) ;  /* 0x0000000000088947 */ /* 0x000fea0003800000 */
[----:B------:R0:W5:Y:S01]  /*0cc0*/  LD.E R15, desc[UR16][R8.64] ;  /* 0x00000010080f7980 */ /* 0x000162000c101900 */
[----:B------:R-:W-:Y:S05]  /*0cd0*/  BRA `(.L_x_8) ;  /* 0x0000000000207947 */ /* 0x000fea0003800000 */
.L_x_7:
[----:B------:R-:W-:Y:S02]  /*0ce0*/  ULDC.64 UR4, c[0x0][0x688] ;  /* 0x0001a20000047ab9 */ /* 0x000fe40000000a00 */
[----:B------:R-:W-:-:S04]  /*0cf0*/  ISETP.NE.U32.AND P0, PT, RZ, UR4, PT ;  /* 0x00000004ff007c0c */ /* 0x000fc8000bf05070 */
[----:B------:R-:W-:-:S13]  /*0d00*/  ISETP.NE.AND.EX P0, PT, RZ, UR5, PT, P0 ;  /* 0x00000005ff007c0c */ /* 0x000fda000bf05300 */
[----:B------:R-:W-:Y:S05]  /*0d10*/  @!P0 BRA `(.L_x_9) ;  /* 0x00000000000c8947 */ /* 0x000fea0003800000 */
[----:B------:R-:W0:Y:S02]  /*0d20*/  LDC.64 R8, c[0x0][0x688] ;  /* 0x0001a200ff087b82 */ /* 0x000e240000000a00 */
[----:B0-----:R1:W5:Y:S01]  /*0d30*/  LDG.E R15, desc[UR16][R8.64] ;  /* 0x00000010080f7981 */ /* 0x001362000c1e1900 */
[----:B------:R-:W-:Y:S05]  /*0d40*/  BRA `(.L_x_8) ;  /* 0x0000000000047947 */ /* 0x000fea0003800000 */
.L_x_9:
[----:B------:R-:W2:Y:S02]  /*0d50*/  LDC R15, c[0x0][0x680] ;  /* 0x0001a000ff0f7b82 */ /* 0x000ea40000000800 */
.L_x_8:
[----:B------:R-:W-:Y:S02]  /*0d60*/  ULDC.64 UR4, c[0x0][0x6a0] ;  /* 0x0001a80000047ab9 */ /* 0x000fe40000000a00 */
[----:B------:R-:W-:-:S04]  /*0d70*/  ISETP.NE.U32.AND P0, PT, RZ, UR4, PT ;  /* 0x00000004ff007c0c */ /* 0x000fc8000bf05070 */
[----:B------:R-:W-:-:S13]  /*0d80*/  ISETP.NE.AND.EX P0, PT, RZ, UR5, PT, P0 ;  /* 0x00000005ff007c0c */ /* 0x000fda000bf05300 */
[----:B------:R-:W-:Y:S05]  /*0d90*/  @!P0 BRA `(.L_x_10) ;  /* 0x00000000001c8947 */ /* 0x000fea0003800000 */
[----:B01----:R-:W0:Y:S02]  /*0da0*/  LDC.64 R8, c[0x0][0x6a0] ;  /* 0x0001a800ff087b82 */ /* 0x003e240000000a00 */
[----:B0-----:R-:W3:Y:S02]  /*0db0*/  LDG.E.64 R8, desc[UR16][R8.64] ;  /* 0x0000001008087981 */ /* 0x001ee4000c1e1b00 */
[----:B---3--:R-:W-:-:S04]  /*0dc0*/  ISETP.NE.U32.AND P0, PT, R8, RZ, PT ;  /* 0x000000ff0800720c */ /* 0x008fc80003f05070 */
[----:B------:R-:W-:-:S13]  /*0dd0*/  ISETP.NE.AND.EX P0, PT, R9, RZ, PT, P0 ;  /* 0x000000ff0900720c */ /* 0x000fda0003f05300 */
[----:B------:R-:W-:Y:S05]  /*0de0*/  @!P0 BRA `(.L_x_10) ;  /* 0x0000000000088947 */ /* 0x000fea0003800000 */
[----:B------:R0:W5:Y:S01]  /*0df0*/  LD.E R14, desc[UR16][R8.64] ;  /* 0x00000010080e7980 */ /* 0x000162000c101900 */
[----:B------:R-:W-:Y:S05]  /*0e00*/  BRA `(.L_x_11) ;  /* 0x0000000000207947 */ /* 0x000fea0003800000 */
.L_x_10:
[----:B------:R-:W-:Y:S02]  /*0e10*/  ULDC.64 UR4, c[0x0][0x690] ;  /* 0x0001a40000047ab9 */ /* 0x000fe40000000a00 */
[----:B------:R-:W-:-:S04]  /*0e20*/  ISETP.NE.U32.AND P0, PT, RZ, UR4, PT ;  /* 0x00000004ff007c0c */ /* 0x000fc8000bf05070 */
[----:B------:R-:W-:-:S13]  /*0e30*/  ISETP.NE.AND.EX P0, PT, RZ, UR5, PT, P0 ;  /* 0x00000005ff007c0c */ /* 0x000fda000bf05300 */
[----:B------:R-:W-:Y:S05]  /*0e40*/  @!P0 BRA `(.L_x_12) ;  /* 0x00000000000c8947 */ /* 0x000fea0003800000 */
[----:B01----:R-:W0:Y:S02]  /*0e50*/  LDC.64 R8, c[0x0][0x690] ;  /* 0x0001a400ff087b82 */ /* 0x003e240000000a00 */
[----:B0-----:R1:W5:Y:S01]  /*0e60*/  LDG.E R14, desc[UR16][R8.64] ;  /* 0x00000010080e7981 */ /* 0x001362000c1e1900 */
[----:B------:R-:W-:Y:S05]  /*0e70*/  BRA `(.L_x_11) ;  /* 0x0000000000047947 */ /* 0x000fea0003800000 */
.L_x_12:
[----:B------:R-:W3:Y:S02]  /*0e80*/  LDC R14, c[0x0][0x684] ;  /* 0x0001a100ff0e7b82 */ /* 0x000ee40000000800 */
.L_x_11:
[----:B------:R-:W-:-:S13]  /*0e90*/  LOP3.LUT P0, RZ, R12, 0xff, RZ, 0xc0, !PT ;  /* 0x000000ff0cff7812 */ /* 0x000fda000780c0ff */
[----:B------:R-:W-:Y:S05]  /*0ea0*/  @!P0 EXIT ;  /* 0x000000000000894d */ /* 0x000fea0003800000 */
[----:B------:R-:W-:Y:S01]  /*0eb0*/  ULDC UR4, c[0x0][0x28c] ;  /* 0x0000a30000047ab9 */ /* 0x000fe20000000800 */
[----:B------:R-:W-:Y:S01]  /*0ec0*/  LOP3.LUT R13, R4, 0x1, RZ, 0xfc, !PT ;  /* 0x00000001040d7812 */ /* 0x000fe200078efcff */
[----:B------:R-:W-:-:S04]  /*0ed0*/  UIADD3 UR4, UR4, 0x7f, URZ ;  /* 0x0000007f04047890 */ /* 0x000fc8000fffe03f */
[----:B------:R-:W-:-:S04]  /*0ee0*/  USHF.R.S32.HI UR5, URZ, 0x1f, UR4 ;  /* 0x0000001f3f057899 */ /* 0x000fc80008011404 */
[----:B------:R-:W-:-:S03]  /*0ef0*/  ULEA.HI UR5, UR5, UR4, URZ, 0x7 ;  /* 0x0000000405057291 */ /* 0x000fc6000f8f383f */
[----:B------:R-:W-:Y:S01]  /*0f00*/  UMOV UR4, URZ ;  /* 0x0000003f00047c82 */ /* 0x000fe20008000000 */
[----:B------:R-:W-:-:S03]  /*0f10*/  USHF.R.S32.HI UR6, URZ, 0x7, UR5 ;  /* 0x000000073f067899 */ /* 0x000fc60008011405 */
[----:B------:R-:W-:-:S09]  /*0f20*/  UMOV UR5, URZ ;  /* 0x0000003f00057c82 */ /* 0x000fd20008000000 */
.L_x_277:
[----:B01----:R-:W-:Y:S02]  /*0f30*/  LOP3.LUT R8, R0, 0x80, RZ, 0xc0, !PT ;  /* 0x0000008000087812 */ /* 0x003fe400078ec0ff */
[----:B------:R-:W-:Y:S02]  /*0f40*/  CS2R R86, SRZ ;  /* 0x0000000000567805 */ /* 0x000fe4000001ff00 */
[----:B------:R-:W-:Y:S02]  /*0f50*/  CS2R R88, SRZ ;  /* 0x0000000000587805 */ /* 0x000fe4000001ff00 */
[----:B---3--:R-:W-:Y:S02]  /*0f60*/  CS2R R90, SRZ ;  /* 0x00000000005a7805 */ /* 0x008fe4000001ff00 */
[----:B------:R-:W-:Y:S02]  /*0f70*/  SHF.R.U32.HI R9, RZ, 0x7, R8 ;  /* 0x00000007ff097819 */ /* 0x000fe40000011608 */
[----:B------:R-:W-:-:S02]  /*0f80*/  CS2R R92, SRZ ;  /* 0x00000000005c7805 */ /* 0x000fc4000001ff00 */
[----:B------:R-:W-:Y:S02]  /*0f90*/  VIMNMX R8, RZ, UR6, PT ;  /* 0x00000006ff087c48 */ /* 0x000fe4000bfe0100 */
[----:B------:R-:W-:Y:S02]  /*0fa0*/  CS2R R94, SRZ ;  /* 0x00000000005e7805 */ /* 0x000fe4000001ff00 */
[----:B------:R-:W-:Y:S02]  /*0fb0*/  CS2R R96, SRZ ;  /* 0x0000000000607805 */ /* 0x000fe4000001ff00 */
[----:B------:R-:W-:Y:S01]  /*0fc0*/  CS2R R98, SRZ ;  /* 0x0000000000627805 */ /* 0x000fe2000001ff00 */
[----:B------:R-:W0:Y:S01]  /*0fd0*/  SHFL.IDX PT, R9, R9, RZ, 0x1f ;  /* 0x00001fff09097589 */ /* 0x000e2200000e0000 */
[----:B------:R-:W-:Y:S02]  /*0fe0*/  IADD3 R8, -R8, UR6, RZ ;  /* 0x0000000608087c10 */ /* 0x000fe4000fffe1ff */
[----:B------:R-:W-:-:S02]  /*0ff0*/  CS2R R100, SRZ ;  /* 0x0000000000647805 */ /* 0x000fc4000001ff00 */
[----:B------:R-:W-:Y:S02]  /*1000*/  CS2R R102, SRZ ;  /* 0x0000000000667805 */ /* 0x000fe4000001ff00 */
[----:B------:R-:W-:Y:S02]  /*1010*/  CS2R R104, SRZ ;  /* 0x0000000000687805 */ /* 0x000fe4000001ff00 */
[----:B------:R-:W-:Y:S02]  /*1020*/  ISETP.GE.AND P0, PT, R8, 0x1, PT ;  /* 0x000000010800780c */ /* 0x000fe40003f06270 */
[----:B------:R-:W-:Y:S02]  /*1030*/  CS2R R106, SRZ ;  /* 0x00000000006a7805 */ /* 0x000fe4000001ff00 */
[----:B------:R-:W-:Y:S02]  /*1040*/  CS2R R108, SRZ ;  /* 0x00000000006c7805 */ /* 0x000fe4000001ff00 */
[----:B------:R-:W-:-:S02]  /*1050*/  CS2R R110, SRZ ;  /* 0x00000000006e7805 */ /* 0x000fc4000001ff00 */
[----:B------:R-:W-:Y:S02]  /*1060*/  CS2R R112, SRZ ;  /* 0x0000000000707805 */ /* 0x000fe4000001ff00 */
[----:B------:R-:W-:Y:S02]  /*1070*/  CS2R R114, SRZ ;  /* 0x0000000000727805 */ /* 0x000fe4000001ff00 */
[----:B------:R-:W-:Y:S02]  /*1080*/  CS2R R116, SRZ ;  /* 0x0000000000747805 */ /* 0x000fe4000001ff00 */
        /* <DEDUP_REMOVED lines=12> */
[----:B0-----:R-:W-:Y:S02]  /*1150*/  R2UR UR7, R9 ;  /* 0x00000000090772ca */ /* 0x001fe400000e0000 */
        /* <DEDUP_REMOVED lines=35> */
[----:B------:R-:W-:Y:S01]  /*1390*/  CS2R R84, SRZ ;  /* 0x0000000000547805 */ /* 0x000fe2000001ff00 */
[----:B----4-:R-:W-:Y:S06]  /*13a0*/  @!P0 BRA `(.L_x_13) ;  /* 0x0000000400948947 */ /* 0x010fec0003800000 */
[----:B------:R-:W0:Y:S01]  /*13b0*/  S2UR UR10, SR_CgaCtaId ;  /* 0x00000000000a79c3 */ /* 0x000e220000008800 */
[----:B------:R-:W-:Y:S01]  /*13c0*/  ULEA.HI UR8, UR7, UR7, URZ, 0x1 ;  /* 0x0000000707087291 */ /* 0x000fe2000f8f083f */
[----:B------:R-:W-:Y:S01]  /*13d0*/  IMAD.U32 R17, RZ, RZ, UR4 ;  /* 0x00000004ff117e24 */ /* 0x000fe2000f8e00ff */
[----:B------:R-:W-:Y:S01]  /*13e0*/  UMOV UR9, 0x400 ;  /* 0x0000040000097882 */ /* 0x000fe20000000000 */
[----:B------:R-:W-:Y:S02]  /*13f0*/  UPLOP3.LUT UP0, UPT, UPT, UPT, UPT, 0x40, 0x0 ;  /* 0x000000000000789c */ /* 0x000fe40003f0e870 */
[----:B------:R-:W-:-:S04]  /*1400*/  ULOP3.LUT UR8, UR8, 0x7fffe, URZ, 0xc0, !UPT ;  /* 0x0007fffe08087892 */ /* 0x000fc8000f8ec03f */
[----:B------:R-:W-:Y:S02]  /*1410*/  UIADD3 UR8, UR7, -UR8, URZ ;  /* 0x8000000807087290 */ /* 0x000fe4000fffe03f */
[----:B0-----:R-:W-:-:S04]  /*1420*/  ULEA UR9, UR10, UR9, 0x18 ;  /* 0x000000090a097291 */ /* 0x001fc8000f8ec03f */
[----:B------:R-:W-:-:S03]  /*1430*/  ULEA UR8, UR8, UR9, 0xd ;  /* 0x0000000908087291 */ /* 0x000fc6000f8e683f */
[----:B------:R-:W-:Y:S01]  /*1440*/  UMOV UR9, UR5 ;  /* 0x0000000500097c82 */ /* 0x000fe20008000000 */
[----:B------:R-:W-:-:S04]  /*1450*/  UIADD3 UR8, UR8, 0x100, URZ ;  /* 0x0000010008087890 */ /* 0x000fc8000fffe03f */
[----:B------:R-:W-:-:S03]  /*1460*/  USHF.R.U32.HI UR7, URZ, 0x4, UR8 ;  /* 0x000000043f077899 */ /* 0x000fc60008011608 */
[----:B------:R-:W-:Y:S01]  /*1470*/  UMOV UR8, UR5 ;  /* 0x0000000500087c82 */ /* 0x000fe20008000000 */
[----:B------:R-:W-:-:S12]  /*1480*/  ULOP3.LUT UR7, UR7, 0x3fff, URZ, 0xc0, !UPT ;  /* 0x00003fff07077892 */ /* 0x000fd8000f8ec03f */
.L_x_20:
[----:B------:R-:W-:-:S13]  /*1490*/  ISETP.NE.AND P1, PT, R13, 0x3, PT ;  /* 0x000000030d00780c */ /* 0x000fda0003f25270 */
[----:B01----:R-:W-:Y:S05]  /*14a0*/  @!P1 BRA `(.L_x_14) ;  /* 0x0000000000049947 */ /* 0x003fea0003800000 */
[----:B------:R-:W-:Y:S01]  /*14b0*/  BPT.TRAP 0x1 ;  /* 0x000000040000795c */ /* 0x000fe20000300000 */
.L_x_14:
[----:B------:R-:W0:Y:S01]  /*14c0*/  S2UR UR11, SR_CgaCtaId ;  /* 0x00000000000b79c3 */ /* 0x000e220000008800 */
[----:B------:R-:W-:Y:S01]  /*14d0*/  UMOV UR10, 0x400 ;  /* 0x00000400000a7882 */ /* 0x000fe20000000000 */
[----:B------:R-:W-:Y:S01]  /*14e0*/  SHF.L.U32 R11, R17, 0x1f, RZ ;  /* 0x0000001f110b7819 */ /* 0x000fe200000006ff */
[----:B0-----:R-:W-:-:S04]  /*14f0*/  ULEA UR10, UR11, UR10, 0x18 ;  /* 0x0000000a0b0a7291 */ /* 0x001fc8000f8ec03f */
[----:B------:R-:W-:-:S09]  /*1500*/  ULEA UR11, UR8, UR10, 0x3 ;  /* 0x0000000a080b7291 */ /* 0x000fd2000f8e183f */
[----:B------:R0:W1:Y:S01]  /*1510*/  SYNCS.PHASECHK.TRANS64.TRYWAIT P0, [UR11], R11 ;  /* 0x0000000bff0075a7 */ /* 0x000062000800014b */
[----:B------:R-:W-:Y:S05]  /*1520*/  @!P1 BRA `(.L_x_15) ;  /* 0x0000000000049947 */ /* 0x000fea0003800000 */
[----:B------:R-:W-:Y:S01]  /*1530*/  BPT.TRAP 0x1 ;  /* 0x000000040000795c */ /* 0x000fe20000300000 */
.L_x_15:
[C---:B------:R-:W-:Y:S02]  /*1540*/  IMAD.SHL.U32 R9, R0.reuse, 0x40, RZ ;  /* 0x0000004000097824 */ /* 0x040fe400078e00ff */
[C---:B------:R-:W-:Y:S02]  /*1550*/  IMAD.SHL.U32 R12, R0.reuse, 0x400, RZ ;  /* 0x00000400000c7824 */ /* 0x040fe400078e00ff */
[----:B------:R-:W-:Y:S01]  /*1560*/  IMAD.SHL.U32 R16, R0, 0x20, RZ ;  /* 0x0000002000107824 */ /* 0x000fe200078e00ff */
[----:B------:R-:W-:-:S04]  /*1570*/  LOP3.LUT R9, R9, 0x3800, RZ, 0xc0, !PT ;  /* 0x0000380009097812 */ /* 0x000fc800078ec0ff */
[----:B------:R-:W-:Y:S01]  /*1580*/  LOP3.LUT R9, R9, 0x400, R12, 0xf8, !PT ;  /* 0x0000040009097812 */ /* 0x000fe200078ef80c */
[----:B------:R-:W-:-:S03]  /*1590*/  IMAD.U32 R12, RZ, RZ, UR8 ;  /* 0x00000008ff0c7e24 */ /* 0x000fc6000f8e00ff */
[----:B------:R-:W-:-:S04]  /*15a0*/  LOP3.LUT R9, R9, 0x380, R16, 0xf8, !PT ;  /* 0x0000038009097812 */ /* 0x000fc800078ef810 */
[----:B------:R-:W-:-:S05]  /*15b0*/  SHF.R.U32.HI R9, RZ, 0x3, R9 ;  /* 0x00000003ff097819 */ /* 0x000fca0000011609 */
[----:B------:R-:W-:Y:S01]  /*15c0*/  IMAD R9, R12, 0x1000, R9 ;  /* 0x000010000c097824 */ /* 0x000fe200078e0209 */
[----:B-1----:R-:W-:Y:S06]  /*15d0*/  @P0 BRA `(.L_x_16) ;  /* 0x0000000000080947 */ /* 0x002fec0003800000 */
[----:B------:R-:W1:Y:S02]  /*15e0*/  SYNCS.PHASECHK.TRANS64.TRYWAIT P0, [UR11], R11 ;  /* 0x0000000bff0075a7 */ /* 0x000e64000800014b */
[----:B-1----:R-:W-:Y:S05]  /*15f0*/  @!P0 BRA `(.L_x_17) ;  /* 0x000000a4006c8947 */ /* 0x002fea0003800000 */
.L_x_16:
[----:B------:R-:W-:Y:S01]  /*1600*/  LDS.128 R152, [R9+UR10+0x30100] ;  /* 0x0301000a09987984 */ /* 0x000fe20008000c00 */
[----:B------:R-:W-:Y:S02]  /*1610*/  UIADD3 UR11, UR10, 0x18100, URZ ;  /* 0x000181000a0b7890 */ /* 0x000fe4000fffe03f */
[----:B------:R-:W-:Y:S01]  /*1620*/  ULOP3.LUT UR12, UR7, 0x10000, URZ, 0xfc, !UPT ;  /* 0x00010000070c7892 */ /* 0x000fe2000f8efc3f */
[----:B------:R-:W4:Y:S01]  /*1630*/  LDS.128 R156, [R9+UR10+0x30900] ;  /* 0x0309000a099c7984 */ /* 0x000f220008000c00 */
[----:B------:R-:W-:Y:S01]  /*1640*/  USHF.R.U32.HI UR11, URZ, 0x4, UR11 ;  /* 0x000000043f0b7899 */ /* 0x000fe2000801160b */
[----:B------:R-:W-:Y:S01]  /*1650*/  UMOV UR13, 0x40000040 ;  /* 0x40000040000d7882 */ /* 0x000fe20000000000 */
[----:B------:R-:W-:Y:S02]  /*1660*/  UMOV UR15, 0x40000040 ;  /* 0x40000040000f7882 */ /* 0x000fe40000000000 */
[----:B------:R-:W-:-:S04]  /*1670*/  ULOP3.LUT UR11, UR11, 0x3fff, URZ, 0xc0, !UPT ;  /* 0x00003fff0b0b7892 */ /* 0x000fc8000f8ec03f */
[----:B------:R-:W-:Y:S02]  /*1680*/  ULOP3.LUT UR18, UR11, 0x10000, URZ, 0xfc, !UPT ;  /* 0x000100000b127892 */ /* 0x000fe4000f8efc3f */
[----:B------:R-:W-:Y:S02]  /*1690*/  ULEA UR11, UR8, UR12, 0xb ;  /* 0x0000000c080b7291 */ /* 0x000fe4000f8e583f */
[----:B------:R-:W-:-:S05]  /*16a0*/  ULEA UR18, UR8, UR18, 0xb ;  /* 0x0000001208127291 */ /* 0x000fca000f8e583f */
[----:B------:R-:W-:Y:S02]  /*16b0*/  UMOV UR12, UR11 ;  /* 0x0000000b000c7c82 */ /* 0x000fe40008000000 */
[----:B------:R-:W-:Y:S01]  /*16c0*/  UMOV UR14, UR18 ;  /* 0x00000012000e7c82 */ /* 0x000fe20008000000 */
[----:B----4-:R-:W-:-:S06]  /*16d0*/  WARPGROUP.ARRIVE ;  /* 0x00000000000079c5 */ /* 0x010fcc0000000000 */
[----:B------:R-:W-:Y:S01]  /*16e0*/  HGMMA.SP.64x128x32.F32.BF16 R88, gdesc[UR12], R88, UP0, R152, 0x0 ;  /* 0x09e098000c5879f0 */ /* 0x000fe2000bf01a58 */
[----:B------:R-:W-:Y:S01]  /*16f0*/  UIADD3 UR12, UR11, 0x400, URZ ;  /* 0x000004000b0c7890 */ /* 0x000fe2000fffe03f */
[----:B------:R-:W-:-:S14]  /*1700*/  UMOV UR13, 0x40000040 ;  /* 0x40000040000d7882 */ /* 0x000fdc0000000000 */
[----:B------:R-:W-:Y:S01]  /*1710*/  HGMMA.SP.64x128x32.F32.BF16 R24, gdesc[UR12], R24, UP0, R156, 0x0 ;  /* 0x09e09c000c1879f0 */ /* 0x000fe2000bf01a18 */
[----:B------:R-:W-:Y:S02]  /*1720*/  UIADD3 UR12, UR11, 0x2, URZ ;  /* 0x000000020b0c7890 */ /* 0x000fe4000fffe03f */
[----:B------:R-:W-:Y:S01]  /*1730*/  UIADD3 UR14, UR18, 0x4, URZ ;  /* 0x00000004120e7890 */ /* 0x000fe2000fffe03f */
[----:B------:R-:W-:Y:S01]  /*1740*/  UMOV UR13, 0x40000040 ;  /* 0x40000040000d7882 */ /* 0x000fe20000000000 */
[----:B------:R-:W-:-:S11]  /*1750*/  UMOV UR15, 0x40000040 ;  /* 0x40000040000f7882 */ /* 0x000fd60000000000 */
[----:B------:R-:W-:Y:S01]  /*1760*/  HGMMA.SP.64x128x32.F32.BF16 R88, gdesc[UR12], R88, R153, 0x0 ;  /* 0x09e099000c5879f0 */ /* 0x000fe20008701a58 */
[----:B------:R-:W-:Y:S01]  /*1770*/  UIADD3 UR12, UR11, 0x402, URZ ;  /* 0x000004020b0c7890 */ /* 0x000fe2000fffe03f */
[----:B------:R-:W-:-:S14]  /*1780*/  UMOV UR13, 0x40000040 ;  /* 0x40000040000d7882 */ /* 0x000fdc0000000000 */
[----:B------:R-:W-:Y:S01]  /*1790*/  HGMMA.SP.64x128x32.F32.BF16 R24, gdesc[UR12], R24, R157, 0x0 ;  /* 0x09e09d000c1879f0 */ /* 0x000fe20008701a18 */
        /* <DEDUP_REMOVED lines=15> */
[----:B------:R-:W-:Y:S03]  /*1890*/  HGMMA.SP.64x128x32.F32.BF16 R24, gdesc[UR12], R24, R159, 0x0, gsb0 ;  /* 0x09e09f000c1879f0 */ /* 0x000fe60008001a18 */
[----:B------:R-:W-:Y:S02]  /*18a0*/  WARPGROUP.DEPBAR.LE gsb0, 0x0 ;  /* 0x00008000000079c5 */ /* 0x000fe40000010000 */
[----:B------:R-:W-:Y:S05]  /*18b0*/  @!P1 BRA `(.L_x_18) ;  /* 0x0000000000049947 */ /* 0x000fea0003800000 */
[----:B------:R-:W-:Y:S01]  /*18c0*/  BPT.TRAP 0x1 ;  /* 0x000000040000795c */ /* 0x000fe20000300000 */
.L_x_18:
[----:B------:R-:W-:Y:S01]  /*18d0*/  ULEA UR10, UR9, UR10, 0x3 ;  /* 0x0000000a090a7291 */ /* 0x000fe2000f8e183f */
[----:B------:R-:W-:-:S03]  /*18e0*/  ISETP.GT.U32.AND P0, PT, R4, 0x1, PT ;  /* 0x000000010400780c */ /* 0x000fc60003f04070 */
[----:B------:R-:W-:-:S04]  /*18f0*/  UIADD3 UR10, UR10, 0x18, URZ ;  /* 0x000000180a0a7890 */ /* 0x000fc8000fffe03f */
[----:B------:R-:W-:-:S09]  /*1900*/  UPRMT UR10, URZ, 0x654, UR10 ;  /* 0x000006543f0a7896 */ /* 0x000fd2000800000a */
[----:B------:R-:W-:Y:S01]  /*1910*/  SYNCS.ARRIVE.TRANS64.RED.A1T0 RZ, [UR10], RZ ;  /* 0x000000ffffff79a7 */ /* 0x000fe2000810040a */
[----:B------:R-:W-:Y:S05]  /*1920*/  @P0 BRA `(.L_x_19) ;  /* 0x0000000000040947 */ /* 0x000fea0003800000 */
[----:B------:R-:W-:Y:S01]  /*1930*/  BPT.TRAP 0x1 ;  /* 0x000000040000795c */ /* 0x000fe20000300000 */
.L_x_19:
[----:B------:R-:W-:Y:S01]  /*1940*/  UIADD3 UR8, UR8, 0x1, URZ ;  /* 0x0000000108087890 */ /* 0x000fe2000fffe03f */
[C---:B------:R-:W-:Y:S01]  /*1950*/  ISETP.GT.AND P0, PT, R8.reuse, 0x1, PT ;  /* 0x000000010800780c */ /* 0x040fe20003f04270 */
[----:B------:R-:W-:Y:S01]  /*1960*/  UIADD3 UR9, UR9, 0x1, URZ ;  /* 0x0000000109097890 */ /* 0x000fe2000fffe03f */
[----:B------:R-:W-:Y:S01]  /*1970*/  VIADD R8, R8, 0xffffffff ;  /* 0xffffffff08087836 */ /* 0x000fe20000000000 */
[----:B------:R-:W-:Y:S02]  /*1980*/  UISETP.NE.AND UP0, UPT, UR8, 0x3, UPT ;  /* 0x000000030800788c */ /* 0x000fe4000bf05270 */
[----:B------:R-:W-:Y:S02]  /*1990*/  UISETP.NE.AND UP1, UPT, UR9, 0x3, UPT ;  /* 0x000000030900788c */ /* 0x000fe4000bf25270 */
[----:B------:R-:W-:Y:S02]  /*19a0*/  USEL UR10, URZ, 0x1, UP0 ;  /* 0x000000013f0a7887 */ /* 0x000fe40008000000 */
[----:B------:R-:W-:-:S02]  /*19b0*/  USEL UR8, UR8, URZ, UP0 ;  /* 0x0000003f08087287 */ /* 0x000fc40008000000 */
[----:B------:R-:W-:Y:S02]  /*19c0*/  USEL UR9, UR9, URZ, UP1 ;  /* 0x0000003f09097287 */ /* 0x000fe40008800000 */
[----:B------:R-:W-:Y:S01]  /*19d0*/  UPLOP3.LUT UP0, UPT, UPT, UPT, UPT, 0x80, 0x0 ;  /* 0x000000000000789c */ /* 0x000fe20003f0f070 */
[----:B------:R-:W-:Y:S01]  /*19e0*/  LOP3.LUT R17, R17, UR10, RZ, 0x3c, !PT ;  /* 0x0000000a11117c12 */ /* 0x000fe2000f8e3cff */
[----:B------:R-:W-:Y:S09]  /*19f0*/  @P0 BRA `(.L_x_20) ;  /* 0xfffffff800a40947 */ /* 0x000ff2000383ffff */
.L_x_13:
[----:B------:R-:W-:Y:S01]  /*1a00*/  LOP3.LUT R8, R0, 0x60, RZ, 0xc0, !PT ;  /* 0x0000006000087812 */ /* 0x000fe200078ec0ff */
[----:B------:R-:W-:Y:S01]  /*1a10*/  UIADD3 UR5, UR6, UR5, URZ ;  /* 0x0000000506057290 */ /* 0x000fe2000fffe03f */
[----:B------:R-:W-:Y:S01]  /*1a20*/  SHF.R.U32.HI R9, RZ, 0x2, R0 ;  /* 0x00000002ff097819 */ /* 0x000fe20000011600 */
[----:B------:R-:W-:Y:S01]  /*1a30*/  ULDC UR12, c[0x0][0x284] ;  /* 0x0000a100000c7ab9 */ /* 0x000fe20000000800 */
[----:B------:R-:W-:Y:S01]  /*1a40*/  SHF.R.U32.HI R8, RZ, 0x5, R8 ;  /* 0x00000005ff087819 */ /* 0x000fe20000011608 */
[----:B------:R-:W-:Y:S01]  /*1a50*/  UISETP.GT.U32.AND UP0, UPT, UR5, 0x2, UPT ;  /* 0x000000020500788c */ /* 0x000fe2000bf04070 */
[----:B------:R-:W-:Y:S01]  /*1a60*/  LOP3.LUT R9, R9, 0x7, RZ, 0xc0, !PT ;  /* 0x0000000709097812 */ /* 0x000fe200078ec0ff */
[----:B------:R-:W-:Y:S01]  /*1a70*/  UISETP.GE.U32.AND UP1, UPT, UR6, 0x3, UPT ;  /* 0x000000030600788c */ /* 0x000fe2000bf26070 */
[----:B-1----:R-:W-:Y:S01]  /*1a80*/  SHF.R.U32.HI R12, RZ, 0x1, R0 ;  /* 0x00000001ff0c7819 */ /* 0x002fe20000011600 */
[----:B------:R-:W-:Y:S01]  /*1a90*/  IMAD.SHL.U32 R16, R8, 0x10, RZ ;  /* 0x0000001008107824 */ /* 0x000fe200078e00ff */
[----:B------:R-:W-:Y:S01]  /*1aa0*/  UISETP.LT.U32.AND UP0, UPT, UR6, 0x3, UP0 ;  /* 0x000000030600788c */ /* 0x000fe20008701070 */
[----:B------:R-:W-:Y:S01]  /*1ab0*/  SHF.R.S32.HI R20, RZ, 0x1f, R5 ;  /* 0x0000001fff147819 */ /* 0x000fe20000011405 */
[----:B------:R-:W-:Y:S01]  /*1ac0*/  ULDC.64 UR10, c[0x0][0x6d0] ;  /* 0x0001b400000a7ab9 */ /* 0x000fe20000000a00 */
[----:B------:R-:W-:Y:S01]  /*1ad0*/  UIMAD.WIDE.U32 UR8, UR5, -0x55555555, URZ ;  /* 0xaaaaaaab050878a5 */ /* 0x000fe2000f8e003f */
[--C-:B0-----:R-:W-:Y:S01]  /*1ae0*/  LOP3.LUT R11, R16, 0xfffffff0, R9.reuse, 0xe2, !PT ;  /* 0xfffffff0100b7812 */ /* 0x101fe200078ee209 */
[----:B------:R-:W-:Y:S01]  /*1af0*/  IMAD R9, R8, -0x10, -R9 ;  /* 0xfffffff008097824 */ /* 0x000fe200078e0a09 */
[----:B------:R-:W0:Y:S01]  /*1b00*/  LDC R16, c[0x0][0x288] ;  /* 0x0000a200ff107b82 */ /* 0x000e220000000800 */
[----:B------:R-:W-:Y:S01]  /*1b10*/  LOP3.LUT R8, R6, 0x1, RZ, 0xc0, !PT ;  /* 0x0000000106087812 */ /* 0x000fe200078ec0ff */
[----:B------:R-:W-:Y:S01]  /*1b20*/  USEL UR7, URZ, 0x1, !UP0 ;  /* 0x000000013f077887 */ /* 0x000fe2000c000000 */
[----:B------:R-:W-:Y:S01]  /*1b30*/  LOP3.LUT R11, R11, 0x40, R12, 0xf8, !PT ;  /* 0x000000400b0b7812 */ /* 0x000fe200078ef80c */
[----:B------:R-:W-:Y:S01]  /*1b40*/  IMAD.SHL.U32 R12, R10, 0x100, RZ ;  /* 0x000001000a0c7824 */ /* 0x000fe200078e00ff */
[----:B------:R-:W-:Y:S01]  /*1b50*/  LOP3.LUT R10, R0, 0x3, RZ, 0xc0, !PT ;  /* 0x00000003000a7812 */ /* 0x000fe200078ec0ff */
[----:B------:R-:W-:Y:S01]  /*1b60*/  IMAD R19, R8, -0x40, R9 ;  /* 0xffffffc008137824 */ /* 0x000fe200078e0209 */
[----:B------:R-:W-:Y:S01]  /*1b70*/  USHF.R.U32.HI UR8, URZ, 0x1, UR9 ;  /* 0x000000013f087899 */ /* 0x000fe20008011609 */
[----:B------:R-:W-:Y:S01]  /*1b80*/  IMAD R8, R20, UR10, RZ ;  /* 0x0000000a14087c24 */ /* 0x000fe2000f8e02ff */
[----:B------:R-:W-:Y:S01]  /*1b90*/  LOP3.LUT R156, R11, R12, RZ, 0xfc, !PT ;  /* 0x0000000c0b9c7212 */ /* 0x000fe200078efcff */
[----:B------:R-:W-:Y:S01]  /*1ba0*/  IMAD.SHL.U32 R11, R7, 0x80, RZ ;  /* 0x00000080070b7824 */ /* 0x000fe200078e00ff */
[----:B------:R-:W-:Y:S01]  /*1bb0*/  ULOP3.LUT UR4, UR4, UR7, URZ, 0x3c, !UPT ;  /* 0x0000000704047292 */ /* 0x000fe2000f8e3c3f */
[----:B------:R-:W-:Y:S01]  /*1bc0*/  IMAD R17, R5, UR11, R8 ;  /* 0x0000000b05117c24 */ /* 0x000fe2000f8e0208 */
[----:B------:R-:W-:Y:S01]  /*1bd0*/  SHF.R.S32.HI R157, RZ, 0x1f, R156 ;  /* 0x0000001fff9d7819 */ /* 0x000fe2000001149c */
[----:B------:R-:W-:Y:S01]  /*1be0*/  UIMAD UR5, UR8, -0x3, UR5 ;  /* 0xfffffffd080578a4 */ /* 0x000fe2000f8e0205 */
[----:B------:R-:W-:-:S02]  /*1bf0*/  WARPGROUP.DEPBAR.LE gsb0, 0x0 ;  /* 0x00008000000079c5 */ /* 0x000fc40000010000 */
[----:B------:R-:W-:Y:S01]  /*1c00*/  @UP1 ULOP3.LUT UR4, UR4, 0x1, UR8, 0x78, !UPT ;  /* 0x0000000104041892 */ /* 0x000fe2000f8e7808 */
[----:B------:R-:W-:-:S04]  /*1c10*/  IMAD.WIDE.U32 R8, R5, UR10, R156 ;  /* 0x0000000a05087c25 */ /* 0x000fc8000f8e009c */
[----:B------:R-:W-:Y:S01]  /*1c20*/  IMAD.IADD R17, R9, 0x1, R17 ;  /* 0x0000000109117824 */ /* 0x000fe200078e0211 */
[----:B0-----:R-:W-:Y:S01]  /*1c30*/  ISETP.GE.AND P0, PT, R11, R16, PT ;  /* 0x000000100b00720c */ /* 0x001fe20003f06270 */
[----:B------:R-:W-:Y:S02]  /*1c40*/  IMAD R10, R10, -0x2, R16 ;  /* 0xfffffffe0a0a7824 */ /* 0x000fe400078e0210 */
[----:B------:R-:W-:Y:S01]  /*1c50*/  IMAD.MOV.U32 R16, RZ, RZ, R8 ;  /* 0x000000ffff107224 */ /* 0x000fe200078e0008 */
[----:B------:R-:W-:Y:S01]  /*1c60*/  ISETP.GE.OR P0, PT, R12, UR12, P0 ;  /* 0x0000000c0c007c0c */ /* 0x000fe20008706670 */
[----:B------:R-:W-:Y:S01]  /*1c70*/  IMAD.IADD R11, R10, 0x1, -R11 ;  /* 0x000000010a0b7824 */ /* 0x000fe200078e0a0b */
[----:B------:R-:W-:Y:S01]  /*1c80*/  IADD3 R12, -R12, UR12, R19 ;  /* 0x0000000c0c0c7c10 */ /* 0x000fe2000fffe113 */
[----:B------:R-:W-:-:S10]  /*1c90*/  IMAD.MOV.U32 R10, RZ, RZ, -0x1 ;  /* 0xffffffffff0a7424 */ /* 0x000fd400078e00ff */
[----:B------:R-:W-:Y:S05]  /*1ca0*/  @P0 BRA `(.L_x_21) ;  /* 0x0000008000680947 */ /* 0x000fea0003800000 */
[----:B------:R-:W0:Y:S01]  /*1cb0*/  LDC.64 R164, c[0x0][0x6c8] ;  /* 0x0001b200ffa47b82 */ /* 0x000e220000000a00 */
[----:B---3-5:R-:W-:Y:S01]  /*1cc0*/  FSETP.NEU.AND P0, PT, R14, RZ, PT ;  /* 0x000000ff0e00720b */ /* 0x028fe20003f0d000 */
[----:B------:R-:W-:Y:S01]  /*1cd0*/  IMAD.WIDE R18, R7, 0x80, RZ ;  /* 0x0000008007127825 */ /* 0x000fe200078e02ff */
[----:B------:R-:W-:Y:S01]  /*1ce0*/  ISETP.GT.AND P2, PT, R12, RZ, PT ;  /* 0x000000ff0c00720c */ /* 0x000fe20003f44270 */
[----:B------:R-:W-:Y:S02]  /*1cf0*/  BSSY B0, `(.L_x_21) ;  /* 0x0000815000007945 */ /* 0x000fe40003800000 */
[----:B------:R-:W-:Y:S01]  /*1d00*/  IMAD.SHL.U32 R9, R0, 0x2, RZ ;  /* 0x0000000200097824 */ /* 0x000fe200078e00ff */
[----:B------:R-:W-:-:S04]  /*1d10*/  ISETP.GT.AND P4, PT, R11, RZ, P2 ;  /* 0x000000ff0b00720c */ /* 0x000fc80001784270 */
[----:B------:R-:W-:Y:S01]  /*1d20*/  LOP3.LUT R9, R18, 0x6, R9, 0xf8, !PT ;  /* 0x0000000612097812 */ /* 0x000fe200078ef809 */
[----:B0-----:R-:W-:-:S04]  /*1d30*/  IMAD R8, R19, R164, RZ ;  /* 0x000000a413087224 */ /* 0x001fc800078e02ff */
[----:B------:R-:W-:-:S04]  /*1d40*/  IMAD.WIDE.U32 R160, R9, R164, R16 ;  /* 0x000000a409a07225 */ /* 0x000fc800078e0010 */
[----:B------:R-:W-:-:S04]  /*1d50*/  IMAD R7, R9, R165, R8 ;  /* 0x000000a509077224 */ /* 0x000fc800078e0208 */
[----:B------:R-:W-:Y:S01]  /*1d60*/  IMAD.IADD R21, R161, 0x1, R7 ;  /* 0x00000001a1157824 */ /* 0x000fe200078e0207 */
[----:B------:R-:W-:Y:S06]  /*1d70*/  @!P0 BRA `(.L_x_22) ;  /* 0x0000006400188947 */ /* 0x000fec0003800000 */
[----:B------:R-:W0:Y:S01]  /*1d80*/  LDC.64 R154, c[0x0][0x6b0] ;  /* 0x0001ac00ff9a7b82 */ /* 0x000e220000000a00 */
[----:B------:R-:W-:Y:S01]  /*1d90*/  ULDC.64 UR8, c[0x0][0x6b8] ;  /* 0x0001ae0000087ab9 */ /* 0x000fe20000000a00 */
[----:B------:R-:W-:Y:S01]  /*1da0*/  ULDC.64 UR10, c[0x0][0x6a8] ;  /* 0x0001aa00000a7ab9 */ /* 0x000fe20000000a00 */
[----:B------:R-:W-:Y:S01]  /*1db0*/  IMAD R8, R20, UR8, RZ ;  /* 0x0000000814087c24 */ /* 0x000fe2000f8e02ff */
[----:B------:R-:W-:Y:S01]  /*1dc0*/  ULDC.64 UR12, c[0x0][0x6c0] ;  /* 0x0001b000000c7ab9 */ /* 0x000fe20000000a00 */
[----:B------:R-:W-:-:S04]  /*1dd0*/  IMAD.WIDE.U32 R152, R5, UR8, R156 ;  /* 0x0000000805987c25 */ /* 0x000fc8000f8e009c */
[----:B------:R-:W-:Y:S02]  /*1de0*/  IMAD R8, R5, UR9, R8 ;  /* 0x0000000905087c24 */ /* 0x000fe4000f8e0208 */
[----:B------:R-:W-:Y:S02]  /*1df0*/  IMAD.MOV.U32 R22, RZ, RZ, R152 ;  /* 0x000000ffff167224 */ /* 0x000fe400078e0098 */
[----:B------:R-:W-:Y:S02]  /*1e00*/  IMAD.IADD R23, R153, 0x1, R8 ;  /* 0x0000000199177824 */ /* 0x000fe400078e0208 */
[-C--:B0-----:R-:W-:Y:S02]  /*1e10*/  IMAD R18, R19, R154.reuse, RZ ;  /* 0x0000009a13127224 */ /* 0x081fe400078e02ff */
[----:B------:R-:W-:-:S04]  /*1e20*/  IMAD.WIDE.U32 R16, R9, R154, R22 ;  /* 0x0000009a09107225 */ /* 0x000fc800078e0016 */
[----:B------:R-:W-:Y:S01]  /*1e30*/  IMAD R7, R9, R155, R18 ;  /* 0x0000009b09077224 */ /* 0x000fe200078e0212 */
[----:B------:R-:W-:Y:S01]  /*1e40*/  LEA R158, P0, R16, UR10, 0x2 ;  /* 0x0000000a109e7c11 */ /* 0x000fe2000f8010ff */
[----:B------:R-:W0:Y:S02]  /*1e50*/  LDC.64 R18, c[0x0][0x6b0] ;  /* 0x0001ac00ff127b82 */ /* 0x000e240000000a00 */
[----:B------:R-:W-:-:S05]  /*1e60*/  IMAD.IADD R17, R17, 0x1, R7 ;  /* 0x0000000111117824 */ /* 0x000fca00078e0207 */
[----:B------:R-:W-:-:S05]  /*1e70*/  LEA.HI.X R159, R16, UR11, R17, 0x2, P0 ;  /* 0x0000000b109f7c11 */ /* 0x000fca00080f1411 */
[----:B------:R1:W3:Y:S01]  /*1e80*/  @P4 LDG.E.LTC128B R161, desc[UR16][R158.64] ;  /* 0x000000109ea14981 */ /* 0x0002e2000c1e1920 */
[C---:B------:R-:W-:Y:S01]  /*1e90*/  LEA R20, P0, R160.reuse, UR12, 0x2 ;  /* 0x0000000ca0147c11 */ /* 0x040fe2000f8010ff */
[----:B------:R-:W-:Y:S01]  /*1ea0*/  BSSY B1, `(.L_x_23) ;  /* 0x0000011000017945 */ /* 0x000fe20003800000 */
[----:B------:R-:W-:Y:S02]  /*1eb0*/  ISETP.GT.AND P1, PT, R11, 0x1, P2 ;  /* 0x000000010b00780c */ /* 0x000fe40001724270 */
[----:B------:R-:W-:Y:S01]  /*1ec0*/  LEA.HI.X R21, R160, UR13, R21, 0x2, P0 ;  /* 0x0000000da0157c11 */ /* 0x000fe200080f1415 */
[----:B-1----:R-:W-:-:S04]  /*1ed0*/  IMAD.WIDE.U32 R158, R9, R154, R156 ;  /* 0x0000009a099e7225 */ /* 0x002fc800078e009c */
[----:B0-----:R-:W-:-:S04]  /*1ee0*/  IMAD.WIDE.U32 R162, R9, R154, R18 ;  /* 0x0000009a09a27225 */ /* 0x001fc800078e0012 */
[C---:B------:R-:W-:Y:S01]  /*1ef0*/  IMAD.IADD R173, R7.reuse, 0x1, R163 ;  /* 0x0000000107ad7824 */ /* 0x040fe200078e02a3 */
[----:B------:R-:W-:Y:S01]  /*1f00*/  IADD3 R160, P0, R152, R162, RZ ;  /* 0x000000a298a07210 */ /* 0x000fe20007f1e0ff */
[----:B------:R-:W-:-:S03]  /*1f10*/  IMAD.IADD R169, R7, 0x1, R159 ;  /* 0x0000000107a97824 */ /* 0x000fc600078e029f */
[----:B------:R-:W-:Y:S01]  /*1f20*/  LEA R16, P5, R160, UR10, 0x2 ;  /* 0x0000000aa0107c11 */ /* 0x000fe2000f8a10ff */
[----:B---3--:R-:W-:Y:S01]  /*1f30*/  FMUL R17, R161, R14 ;  /* 0x0000000ea1117220 */ /* 0x008fe20000400000 */
[----:B------:R-:W-:-:S03]  /*1f40*/  IMAD.MOV.U32 R167, RZ, RZ, R161 ;  /* 0x000000ffffa77224 */ /* 0x000fc600078e00a1 */
[----:B--2---:R-:W-:Y:S01]  /*1f50*/  FFMA R171, R88, R15, R17 ;  /* 0x0000000f58ab7223 */ /* 0x004fe20000000011 */
[----:B------:R-:W-:-:S04]  /*1f60*/  IMAD.X R17, R173, 0x1, R23, P0 ;  /* 0x00000001ad117824 */ /* 0x000fc800000e0617 */
[----:B------:R0:W-:Y:S01]  /*1f70*/  @P4 STG.E desc[UR16][R20.64], R171 ;  /* 0x000000ab14004986 */ /* 0x0001e2000c101910 */
[----:B------:R-:W-:Y:S01]  /*1f80*/  LEA.HI.X R17, R160, UR11, R17, 0x2, P5 ;  /* 0x0000000ba0117c11 */ /* 0x000fe2000a8f1411 */
[----:B------:R-:W-:Y:S06]  /*1f90*/  @!P1 BRA `(.L_x_24) ;  /* 0x0000000000049947 */ /* 0x000fec0003800000 */
[----:B------:R1:W5:Y:S02]  /*1fa0*/  LDG.E.LTC128B R167, desc[UR16][R16.64] ;  /* 0x0000001010a77981 */ /* 0x000364000c1e1920 */
.L_x_24:
[----:B------:R-:W-:Y:S05]  /*1fb0*/  BSYNC B1 ;  /* 0x0000000000017941 */ /* 0x000fea0003800000 */
.L_x_23:
[----:B-----5:R-:W-:Y:S01]  /*1fc0*/  FMUL R88, R167, R14 ;  /* 0x0000000ea7587220 */ /* 0x020fe20000400000 */
[----:B------:R-:W-:Y:S01]  /*1fd0*/  LEA R160, P4, R164, R20, 0x2 ;  /* 0x00000014a4a07211 */ /* 0x000fe200078810ff */
[----:B-1----:R-:W-:Y:S01]  /*1fe0*/  IMAD.MOV.U32 R17, RZ, RZ, R169 ;  /* 0x000000ffff117224 */ /* 0x002fe200078e00a9 */
[----:B------:R-:W-:Y:S01]  /*1ff0*/  ISETP.GT.AND P0, PT, R12, 0x8, PT ;  /* 0x000000080c00780c */ /* 0x000fe20003f04270 */
[----:B------:R-:W-:Y:S01]  /*2000*/  FFMA R169, R89, R15, R88 ;  /* 0x0000000f59a97223 */ /* 0x000fe20000000058 */
[----:B------:R-:W-:Y:S01]  /*2010*/  LEA.HI.X R161, R164, R21, R165, 0x2, P4 ;  /* 0x00000015a4a17211 */ /* 0x000fe200020f14a5 */
[----:B------:R-:W-:Y:S01]  /*2020*/  IMAD.MOV.U32 R16, RZ, RZ, R158 ;  /* 0x000000ffff107224 */ /* 0x000fe200078e009e */
[----:B------:R-:W-:Y:S01]  /*2030*/  ISETP.GT.AND P4, PT, R11, RZ, P0 ;  /* 0x000000ff0b00720c */ /* 0x000fe20000784270 */
[----:B------:R-:W-:Y:S01]  /*2040*/  BSSY B1, `(.L_x_25) ;  /* 0x000000c000017945 */ /* 0x000fe20003800000 */
[----:B------:R-:W-:Y:S01]  /*2050*/  IADD3 R88, P5, R156, R162, RZ ;  /* 0x000000a29c587210 */ /* 0x000fe20007fbe0ff */
[----:B------:R1:W-:Y:S01]  /*2060*/  @P1 STG.E desc[UR16][R160.64], R169 ;  /* 0x000000a9a0001986 */ /* 0x0003e2000c101910 */
[----:B------:R-:W-:-:S04]  /*2070*/  IMAD.WIDE.U32 R16, R5, UR8, R16 ;  /* 0x0000000805107c25 */ /* 0x000fc8000f8e0010 */
[----:B------:R-:W-:Y:S01]  /*2080*/  IMAD.IADD R17, R8, 0x1, R17 ;  /* 0x0000000108117824 */ /* 0x000fe200078e0211 */
[C---:B------:R-:W-:Y:S01]  /*2090*/  LEA R158, P6, R16.reuse, UR10, 0x2 ;  /* 0x0000000a109e7c11 */ /* 0x040fe2000f8c10ff */
[--C-:B------:R-:W-:Y:S02]  /*20a0*/  IMAD.X R89, R157, 0x1, R173.reuse, P5 ;  /* 0x000000019d597824 */ /* 0x100fe400028e06ad */
[----:B------:R-:W-:Y:S01]  /*20b0*/  IMAD.MOV.U32 R163, RZ, RZ, R173 ;  /* 0x000000ffffa37224 */ /* 0x000fe200078e00ad */
[----:B------:R-:W-:Y:S01]  /*20c0*/  LEA.HI.X R159, R16, UR11, R17, 0x2, P6 ;  /* 0x0000000b109f7c11 */ /* 0x000fe2000b0f1411 */
[----:B------:R-:W-:Y:S01]  /*20d0*/  IMAD.WIDE.U32 R16, R5, UR8, R88 ;  /* 0x0000000805107c25 */ /* 0x000fe2000f8e0058 */
[----:B-1----:R-:W-:Y:S07]  /*20e0*/  @!P4 BRA `(.L_x_26) ;  /* 0x000000000004c947 */ /* 0x002fee0003800000 */
[----:B------:R1:W5:Y:S02]  /*20f0*/  LDG.E.LTC128B R167, desc[UR16][R158.64+0x20] ;  /* 0x000020109ea77981 */ /* 0x000364000c1e1920 */
.L_x_26:
[----:B------:R-:W-:Y:S05]  /*2100*/  BSYNC B1 ;  /* 0x0000000000017941 */ /* 0x000fea0003800000 */
.L_x_25:
[----:B------:R-:W-:Y:S01]  /*2110*/  ISETP.GT.AND P6, PT, R11, 0x1, P0 ;  /* 0x000000010b00780c */ /* 0x000fe200007c4270 */
[----:B-----5:R-:W-:Y:S01]  /*2120*/  FMUL R89, R167, R14 ;  /* 0x0000000ea7597220 */ /* 0x020fe20000400000 */
[----:B------:R-:W-:Y:S01]  /*2130*/  IMAD.IADD R17, R8, 0x1, R17 ;  /* 0x0000000108117824 */ /* 0x000fe200078e0211 */
[----:B------:R-:W-:Y:S01]  /*2140*/  LEA R88, P1, R16, UR10, 0x2 ;  /* 0x0000000a10587c11 */ /* 0x000fe2000f8210ff */
[----:B------:R-:W-:-:S04]  /*2150*/  IMAD.WIDE.U32 R162, R154, 0x7, R162 ;  /* 0x000000079aa27825 */ /* 0x000fc800078e00a2 */
[----:B0-----:R-:W-:Y:S01]  /*2160*/  FFMA R171, R90, R15, R89 ;  /* 0x0000000f5aab7223 */ /* 0x001fe20000000059 */
[----:B------:R-:W-:Y:S01]  /*2170*/  BSSY B1, `(.L_x_27) ;  /* 0x000000c000017945 */ /* 0x000fe20003800000 */
[----:B------:R-:W-:Y:S01]  /*2180*/  LEA.HI.X R89, R16, UR11, R17, 0x2, P1 ;  /* 0x0000000b10597c11 */ /* 0x000fe200088f1411 */
[----:B------:R-:W-:Y:S01]  /*2190*/  IMAD R16, R155, 0x7, RZ ;  /* 0x000000079b107824 */ /* 0x000fe200078e02ff */
[----:B------:R-:W-:Y:S01]  /*21a0*/  IADD3 R168, P5, R152, R162, RZ ;  /* 0x000000a298a87210 */ /* 0x000fe20007fbe0ff */
[----:B------:R0:W-:Y:S01]  /*21b0*/  @P4 STG.E desc[UR16][R20.64+0x20], R171 ;  /* 0x000020ab14004986 */ /* 0x0001e2000c101910 */
[----:B------:R-:W-:Y:S01]  /*21c0*/  ISETP.GT.AND P1, PT, R11, 0x8, P2 ;  /* 0x000000080b00780c */ /* 0x000fe20001724270 */
[----:B------:R-:W-:Y:S01]  /*21d0*/  IMAD.IADD R170, R163, 0x1, R16 ;  /* 0x00000001a3aa7824 */ /* 0x000fe200078e0210 */
[----:B------:R-:W-:Y:S01]  /*21e0*/  LEA R166, P4, R168, UR10, 0x2 ;  /* 0x0000000aa8a67c11 */ /* 0x000fe2000f8810ff */
[----:B------:R-:W-:Y:S02]  /*21f0*/  IMAD.MOV.U32 R17, RZ, RZ, R167 ;  /* 0x000000ffff117224 */ /* 0x000fe400078e00a7 */
[----:B------:R-:W-:Y:S01]  /*2200*/  IMAD.X R169, R170, 0x1, R23, P5 ;  /* 0x00000001aaa97824 */ /* 0x000fe200028e0617 */
[----:B------:R-:W-:Y:S09]  /*2210*/  @!P6 BRA `(.L_x_28) ;  /* 0x000000000004e947 */ /* 0x000ff20003800000 */
[----:B------:R2:W5:Y:S02]  /*2220*/  LDG.E.LTC128B R17, desc[UR16][R88.64+0x20] ;  /* 0x0000201058117981 */ /* 0x000564000c1e1920 */
.L_x_28:
[----:B------:R-:W-:Y:S05]  /*2230*/  BSYNC B1 ;  /* 0x0000000000017941 */ /* 0x000fea0003800000 */
.L_x_27:
[----:B-----5:R-:W-:Y:S01]  /*2240*/  FMUL R90, R17, R14 ;  /* 0x0000000e115a7220 */ /* 0x020fe20000400000 */
[----:B------:R-:W-:Y:S01]  /*2250*/  IMAD.MOV.U32 R179, RZ, RZ, R17 ;  /* 0x000000ffffb37224 */ /* 0x000fe200078e0011 */
[----:B------:R-:W-:Y:S02]  /*2260*/  LEA.HI.X R167, R168, UR11, R169, 0x2, P4 ;  /* 0x0000000ba8a77c11 */ /* 0x000fe4000a0f14a9 */
[----:B0-----:R-:W-:-:S05]  /*2270*/  FFMA R171, R91, R15, R90 ;  /* 0x0000000f5bab7223 */ /* 0x001fca000000005a */
[----:B------:R-:W-:Y:S04]  /*2280*/  @P6 STG.E desc[UR16][R160.64+0x20], R171 ;  /* 0x000020aba0006986 */ /* 0x000fe8000c101910 */
[----:B------:R-:W3:Y:S01]  /*2290*/  @P1 LDG.E.LTC128B R179, desc[UR16][R166.64] ;  /* 0x00000010a6b31981 */ /* 0x000ee2000c1e1920 */
[----:B------:R-:W-:Y:S01]  /*22a0*/  IADD3 R172, P4, R162, R154, RZ ;  /* 0x0000009aa2ac7210 */ /* 0x000fe20007f9e0ff */
[----:B------:R-:W-:Y:S02]  /*22b0*/  IMAD R163, R165, 0x1c, RZ ;  /* 0x0000001ca5a37824 */ /* 0x000fe400078e02ff */
[----:B------:R-:W-:Y:S01]  /*22c0*/  IMAD.WIDE.U32 R168, R164, 0x1c, R160 ;  /* 0x0000001ca4a87825 */ /* 0x000fe200078e00a0 */
[----:B------:R-:W-:-:S03]  /*22d0*/  IADD3 R91, P5, R172, R152, RZ ;  /* 0x00000098ac5b7210 */ /* 0x000fc60007fbe0ff */
[----:B------:R-:W-:Y:S01]  /*22e0*/  IMAD.X R173, R170, 0x1, R155, P4 ;  /* 0x00000001aaad7824 */ /* 0x000fe200020e069b */
[----:B------:R-:W-:Y:S01]  /*22f0*/  ISETP.GT.AND P4, PT, R11, 0x9, P2 ;  /* 0x000000090b00780c */ /* 0x000fe20001784270 */
[----:B------:R-:W-:Y:S02]  /*2300*/  IMAD.IADD R163, R169, 0x1, R163 ;  /* 0x00000001a9a37824 */ /* 0x000fe400078e02a3 */
[----:B------:R-:W-:Y:S01]  /*2310*/  IMAD.X R162, R173, 0x1, R23, P5 ;  /* 0x00000001ada27824 */ /* 0x000fe200028e0617 */
[----:B------:R-:W-:-:S04]  /*2320*/  LEA R90, P5, R91, UR10, 0x2 ;  /* 0x0000000a5b5a7c11 */ /* 0x000fc8000f8a10ff */
[----:B------:R-:W-:Y:S01]  /*2330*/  LEA.HI.X R91, R91, UR11, R162, 0x2, P5 ;  /* 0x0000000b5b5b7c11 */ /* 0x000fe2000a8f14a2 */
[----:B------:R-:W-:Y:S02]  /*2340*/  IMAD.MOV.U32 R162, RZ, RZ, R168 ;  /* 0x000000ffffa27224 */ /* 0x000fe400078e00a8 */
[----:B------:R-:W-:-:S04]  /*2350*/  IMAD.WIDE.U32 R174, R154, 0x7, R18 ;  /* 0x000000079aae7825 */ /* 0x000fc800078e0012 */
[----:B---3--:R-:W-:-:S04]  /*2360*/  FMUL R17, R179, R14 ;  /* 0x0000000eb3117220 */ /* 0x008fc80000400000 */
[----:B------:R-:W-:-:S05]  /*2370*/  FFMA R17, R92, R15, R17 ;  /* 0x0000000f5c117223 */ /* 0x000fca0000000011 */
[----:B------:R0:W-:Y:S04]  /*2380*/  @P1 STG.E desc[UR16][R162.64], R17 ;  /* 0x00000011a2001986 */ /* 0x0001e8000c101910 */
[----:B------:R3:W4:Y:S01]  /*2390*/  @P4 LDG.E.LTC128B R179, desc[UR16][R90.64] ;  /* 0x000000105ab34981 */ /* 0x000722000c1e1920 */
[----:B------:R-:W-:Y:S01]  /*23a0*/  IMAD.IADD R175, R16, 0x1, R175 ;  /* 0x0000000110af7824 */ /* 0x000fe200078e02af */
[-C--:B------:R-:W-:Y:S01]  /*23b0*/  IADD3 R170, P1, R174, R154.reuse, RZ ;  /* 0x0000009aaeaa7210 */ /* 0x080fe20007f3e0ff */
[----:B------:R-:W-:Y:S01]  /*23c0*/  IMAD.WIDE.U32 R172, R154, 0x7, R172 ;  /* 0x000000079aac7825 */ /* 0x000fe200078e00ac */
[----:B------:R-:W-:Y:S01]  /*23d0*/  ISETP.GT.AND P5, PT, R11, 0x8, P0 ;  /* 0x000000080b00780c */ /* 0x000fe200007a4270 */
[----:B------:R-:W-:Y:S02]  /*23e0*/  BSSY B1, `(.L_x_29) ;  /* 0x000001a000017945 */ /* 0x000fe40003800000 */
[----:B------:R-:W-:Y:S01]  /*23f0*/  IMAD.WIDE.U32 R18, R9, R154, R174 ;  /* 0x0000009a09127225 */ /* 0x000fe200078e00ae */
[----:B0-----:R-:W-:-:S03]  /*2400*/  SHF.L.U64.HI R17, R164, 0x5, R165 ;  /* 0x00000005a4117819 */ /* 0x001fc600000102a5 */
[----:B------:R-:W-:Y:S01]  /*2410*/  IMAD.X R171, R175, 0x1, R155, P1 ;  /* 0x00000001afab7824 */ /* 0x000fe200008e069b */
[----:B------:R-:W-:Y:S01]  /*2420*/  IADD3 R166, P1, R156, R18, RZ ;  /* 0x000000129ca67210 */ /* 0x000fe20007f3e0ff */
[----:B------:R-:W-:Y:S02]  /*2430*/  IMAD.SHL.U32 R18, R164, 0x20, RZ ;  /* 0x00000020a4127824 */ /* 0x000fe400078e00ff */
[----:B------:R-:W-:Y:S01]  /*2440*/  IMAD.WIDE.U32 R176, R9, R154, R170 ;  /* 0x0000009a09b07225 */ /* 0x000fe200078e00aa */
[----:B------:R-:W-:-:S03]  /*2450*/  IADD3.X R167, R157, R7, R19, P1, !PT ;  /* 0x000000079da77210 */ /* 0x000fc60000ffe413 */
[----:B------:R-:W-:Y:S01]  /*2460*/  IMAD.IADD R180, R16, 0x1, R173 ;  /* 0x0000000110b47824 */ /* 0x000fe200078e02ad */
[----:B------:R-:W-:Y:S01]  /*2470*/  IADD3 R176, P1, R156, R176, RZ ;  /* 0x000000b09cb07210 */ /* 0x000fe20007f3e0ff */
[----:B------:R-:W-:-:S03]  /*2480*/  IMAD.WIDE.U32 R166, R5, UR8, R166 ;  /* 0x0000000805a67c25 */ /* 0x000fc6000f8e00a6 */
[----:B------:R-:W-:Y:S01]  /*2490*/  IADD3.X R177, R157, R7, R177, P1, !PT ;  /* 0x000000079db17210 */ /* 0x000fe20000ffe4b1 */
[----:B------:R-:W-:Y:S01]  /*24a0*/  IMAD.IADD R19, R8, 0x1, R167 ;  /* 0x0000000108137824 */ /* 0x000fe200078e02a7 */
[----:B---3--:R-:W-:-:S04]  /*24b0*/  LEA R90, P1, R166, UR10, 0x2 ;  /* 0x0000000aa65a7c11 */ /* 0x008fc8000f8210ff */
[----:B------:R-:W-:Y:S02]  /*24c0*/  LEA.HI.X R91, R166, UR11, R19, 0x2, P1 ;  /* 0x0000000ba65b7c11 */ /* 0x000fe400088f1413 */
[----:B------:R-:W-:-:S05]  /*24d0*/  IADD3 R166, P1, R18, R160, RZ ;  /* 0x000000a012a67210 */ /* 0x000fca0007f3e0ff */
[----:B------:R-:W-:Y:S02]  /*24e0*/  IMAD.X R167, R17, 0x1, R161, P1 ;  /* 0x0000000111a77824 */ /* 0x000fe400008e06a1 */
[----:B----4-:R-:W-:Y:S01]  /*24f0*/  FMUL R92, R179, R14 ;  /* 0x0000000eb35c7220 */ /* 0x010fe20000400000 */
[----:B------:R-:W-:-:S03]  /*2500*/  IMAD.MOV.U32 R19, RZ, RZ, R179 ;  /* 0x000000ffff137224 */ /* 0x000fc600078e00b3 */
[----:B------:R-:W-:Y:S01]  /*2510*/  FFMA R165, R93, R15, R92 ;  /* 0x0000000f5da57223 */ /* 0x000fe2000000005c */
[----:B------:R-:W-:-:S04]  /*2520*/  IMAD.WIDE.U32 R92, R5, UR8, R176 ;  /* 0x00000008055c7c25 */ /* 0x000fc8000f8e00b0 */
[----:B------:R0:W-:Y:S01]  /*2530*/  @P4 STG.E desc[UR16][R166.64], R165 ;  /* 0x000000a5a6004986 */ /* 0x0001e2000c101910 */
[----:B------:R-:W-:Y:S01]  /*2540*/  LEA R164, P6, R92, UR10, 0x2 ;  /* 0x0000000a5ca47c11 */ /* 0x000fe2000f8c10ff */
[----:B------:R-:W-:Y:S01]  /*2550*/  IMAD.IADD R177, R8, 0x1, R93 ;  /* 0x0000000108b17824 */ /* 0x000fe200078e025d */
[----:B------:R-:W-:Y:S11]  /*2560*/  @!P5 BRA `(.L_x_30) ;  /* 0x000000000004d947 */ /* 0x000ff60003800000 */
[----:B------:R3:W5:Y:S02]  /*2570*/  LDG.E.LTC128B R19, desc[UR16][R90.64+0x20] ;  /* 0x000020105a137981 */ /* 0x000764000c1e1920 */
.L_x_30:
[----:B------:R-:W-:Y:S05]  /*2580*/  BSYNC B1 ;  /* 0x0000000000017941 */ /* 0x000fea0003800000 */
.L_x_29:
[----:B------:R-:W-:Y:S01]  /*2590*/  IADD3 R173, P4, R152, R172, RZ ;  /* 0x000000ac98ad7210 */ /* 0x000fe20007f9e0ff */
[----:B-----5:R-:W-:Y:S01]  /*25a0*/  FMUL R93, R19, R14 ;  /* 0x0000000e135d7220 */ /* 0x020fe20000400000 */
[----:B0-----:R-:W-:Y:S01]  /*25b0*/  LEA.HI.X R165, R92, UR11, R177, 0x2, P6 ;  /* 0x0000000b5ca57c11 */ /* 0x001fe2000b0f14b1 */
[----:B------:R-:W-:Y:S01]  /*25c0*/  BSSY B1, `(.L_x_31) ;  /* 0x000000f000017945 */ /* 0x000fe20003800000 */
[C---:B------:R-:W-:Y:S01]  /*25d0*/  LEA R178, P6, R173.reuse, UR10, 0x2 ;  /* 0x0000000aadb27c11 */ /* 0x040fe2000f8c10ff */
[----:B------:R-:W-:Y:S01]  /*25e0*/  IMAD.X R92, R180, 0x1, R23, P4 ;  /* 0x00000001b45c7824 */ /* 0x000fe200020e0617 */
[----:B------:R-:W-:Y:S01]  /*25f0*/  IADD3 R172, P1, R172, R154, RZ ;  /* 0x0000009aacac7210 */ /* 0x000fe20007f3e0ff */
[----:B------:R-:W-:Y:S01]  /*2600*/  FFMA R181, R94, R15, R93 ;  /* 0x0000000f5eb57223 */ /* 0x000fe2000000005d */
[----:B------:R-:W-:Y:S02]  /*2610*/  IMAD.WIDE.U32 R174, R154, 0x7, R174 ;  /* 0x000000079aae7825 */ /* 0x000fe400078e00ae */
[----:B------:R-:W-:-:S02]  /*2620*/  LEA.HI.X R179, R173, UR11, R92, 0x2, P6 ;  /* 0x0000000badb37c11 */ /* 0x000fc4000b0f145c */
[----:B------:R-:W-:Y:S01]  /*2630*/  ISETP.GT.AND P6, PT, R11, 0x9, P0 ;  /* 0x000000090b00780c */ /* 0x000fe200007c4270 */
[----:B------:R-:W-:Y:S01]  /*2640*/  IMAD.X R173, R180, 0x1, R155, P1 ;  /* 0x00000001b4ad7824 */ /* 0x000fe200008e069b */
[----:B------:R-:W-:Y:S01]  /*2650*/  IADD3 R93, P4, R172, R152, RZ ;  /* 0x00000098ac5d7210 */ /* 0x000fe20007f9e0ff */
[----:B------:R0:W-:Y:S03]  /*2660*/  @P5 STG.E desc[UR16][R162.64+0x20], R181 ;  /* 0x000020b5a2005986 */ /* 0x0001e6000c101910 */
[----:B------:R-:W-:Y:S01]  /*2670*/  LEA R176, P5, R93, UR10, 0x2 ;  /* 0x0000000a5db07c11 */ /* 0x000fe2000f8a10ff */
[----:B------:R-:W-:-:S06]  /*2680*/  IMAD.X R180, R173, 0x1, R23, P4 ;  /* 0x00000001adb47824 */ /* 0x000fcc00020e0617 */
[----:B------:R-:W-:Y:S06]  /*2690*/  @!P6 BRA `(.L_x_32) ;  /* 0x000000000004e947 */ /* 0x000fec0003800000 */
[----:B------:R4:W5:Y:S02]  /*26a0*/  LDG.E.LTC128B R19, desc[UR16][R164.64+0x20] ;  /* 0x00002010a4137981 */ /* 0x000964000c1e1920 */
.L_x_32:
[----:B------:R-:W-:Y:S05]  /*26b0*/  BSYNC B1 ;  /* 0x0000000000017941 */ /* 0x000fea0003800000 */
.L_x_31:
[----:B-----5:R-:W-:Y:S01]  /*26c0*/  FMUL R94, R19, R14 ;  /* 0x0000000e135e7220 */ /* 0x020fe20000400000 */
[----:B------:R-:W-:Y:S01]  /*26d0*/  LEA.HI.X R177, R93, UR11, R180, 0x2, P5 ;  /* 0x0000000b5db17c11 */ /* 0x000fe2000a8f14b4 */
[----:B------:R-:W-:Y:S01]  /*26e0*/  BSSY B1, `(.L_x_33) ;  /* 0x0000009000017945 */ /* 0x000fe20003800000 */
[----:B------:R-:W-:Y:S01]  /*26f0*/  ISETP.GT.AND P5, PT, R11, 0x10, P2 ;  /* 0x000000100b00780c */ /* 0x000fe200017a4270 */
[----:B------:R-:W-:Y:S01]  /*2700*/  FFMA R169, R95, R15, R94 ;  /* 0x0000000f5fa97223 */ /* 0x000fe2000000005e */
[----:B------:R-:W-:Y:S02]  /*2710*/  IADD3 R94, P4, R174, R154, RZ ;  /* 0x0000009aae5e7210 */ /* 0x000fe40007f9e0ff */
[----:B------:R-:W-:Y:S02]  /*2720*/  IADD3 R92, P1, R18, R168, RZ ;  /* 0x000000a8125c7210 */ /* 0x000fe40007f3e0ff */
[----:B------:R0:W-:Y:S01]  /*2730*/  @P6 STG.E desc[UR16][R166.64+0x20], R169 ;  /* 0x000020a9a6006986 */ /* 0x0001e2000c101910 */
[----:B------:R-:W-:-:S06]  /*2740*/  IADD3.X R95, R155, R16, R175, P4, !PT ;  /* 0x000000109b5f7210 */ /* 0x000fcc00027fe4af */
[----:B------:R-:W-:Y:S05]  /*2750*/  @!P5 BRA `(.L_x_34) ;  /* 0x000000000004d947 */ /* 0x000fea0003800000 */
[----:B------:R0:W5:Y:S02]  /*2760*/  LDG.E.LTC128B R19, desc[UR16][R178.64] ;  /* 0x00000010b2137981 */ /* 0x000164000c1e1920 */
.L_x_34:
[----:B------:R-:W-:Y:S05]  /*2770*/  BSYNC B1 ;  /* 0x0000000000017941 */ /* 0x000fea0003800000 */
.L_x_33:
[----:B0-----:R-:W-:-:S04]  /*2780*/  IMAD.WIDE.U32 R178, R154, 0x7, R170 ;  /* 0x000000079ab27825 */ /* 0x001fc800078e00aa */
[----:B-----5:R-:W-:Y:S01]  /*2790*/  FMUL R171, R19, R14 ;  /* 0x0000000e13ab7220 */ /* 0x020fe20000400000 */
[----:B------:R-:W-:Y:S01]  /*27a0*/  ISETP.GT.AND P4, PT, R11, 0x11, P2 ;  /* 0x000000110b00780c */ /* 0x000fe20001784270 */
[----:B------:R-:W-:Y:S01]  /*27b0*/  BSSY B1, `(.L_x_35) ;  /* 0x000000a000017945 */ /* 0x000fe20003800000 */
[----:B------:R-:W-:Y:S02]  /*27c0*/  IMAD.X R93, R17, 0x1, R163, P1 ;  /* 0x00000001115d7824 */ /* 0x000fe400008e06a3 */
[----:B------:R-:W-:Y:S01]  /*27d0*/  FFMA R181, R96, R15, R171 ;  /* 0x0000000f60b57223 */ /* 0x000fe200000000ab */
[-C--:B------:R-:W-:Y:S01]  /*27e0*/  IMAD.WIDE.U32 R168, R9, R154.reuse, R94 ;  /* 0x0000009a09a87225 */ /* 0x080fe200078e005e */
[----:B------:R-:W-:-:S03]  /*27f0*/  IADD3 R170, P6, R178, R154, RZ ;  /* 0x0000009ab2aa7210 */ /* 0x000fc60007fde0ff */
[----:B------:R0:W-:Y:S01]  /*2800*/  @P5 STG.E desc[UR16][R92.64], R181 ;  /* 0x000000b55c005986 */ /* 0x0001e2000c101910 */
[----:B------:R-:W-:-:S04]  /*2810*/  IADD3 R174, P1, R156, R168, RZ ;  /* 0x000000a89cae7210 */ /* 0x000fc80007f3e0ff */
[----:B------:R-:W-:Y:S01]  /*2820*/  IADD3.X R175, R157, R7, R169, P1, !PT ;  /* 0x000000079daf7210 */ /* 0x000fe20000ffe4a9 */
[----:B------:R-:W-:Y:S08]  /*2830*/  @!P4 BRA `(.L_x_36) ;  /* 0x000000000004c947 */ /* 0x000ff00003800000 */
[----:B------:R0:W5:Y:S02]  /*2840*/  LDG.E.LTC128B R19, desc[UR16][R176.64] ;  /* 0x00000010b0137981 */ /* 0x000164000c1e1920 */
.L_x_36:
[----:B------:R-:W-:Y:S05]  /*2850*/  BSYNC B1 ;  /* 0x0000000000017941 */ /* 0x000fea0003800000 */
.L_x_35:
[----:B------:R-:W-:Y:S01]  /*2860*/  IADD3.X R171, R155, R16, R179, P6, !PT ;  /* 0x000000109bab7210 */ /* 0x000fe200037fe4b3 */
[----:B-----5:R-:W-:Y:S01]  /*2870*/  FMUL R96, R19, R14 ;  /* 0x0000000e13607220 */ /* 0x020fe20000400000 */
[----:B------:R-:W-:Y:S01]  /*2880*/  IADD3 R168, P6, R18, R166, RZ ;  /* 0x000000a612a87210 */ /* 0x000fe20007fde0ff */
[----:B------:R-:W-:Y:S01]  /*2890*/  IMAD.WIDE.U32 R174, R5, UR8, R174 ;  /* 0x0000000805ae7c25 */ /* 0x000fe2000f8e00ae */
[----:B------:R-:W-:-:S03]  /*28a0*/  ISETP.GT.AND P1, PT, R11, 0x10, P0 ;  /* 0x000000100b00780c */ /* 0x000fc60000724270 */
[----:B------:R-:W-:Y:S01]  /*28b0*/  FFMA R179, R97, R15, R96 ;  /* 0x0000000f61b37223 */ /* 0x000fe20000000060 */
[----:B------:R-:W-:Y:S01]  /*28c0*/  BSSY B1, `(.L_x_37) ;  /* 0x000000a000017945 */ /* 0x000fe20003800000 */
[----:B------:R-:W-:Y:S01]  /*28d0*/  IMAD.X R169, R17, 0x1, R167, P6 ;  /* 0x0000000111a97824 */ /* 0x000fe200030e06a7 */
[----:B------:R-:W-:Y:S01]  /*28e0*/  LEA R96, P5, R174, UR10, 0x2 ;  /* 0x0000000aae607c11 */ /* 0x000fe2000f8a10ff */
[----:B0-----:R-:W-:-:S03]  /*28f0*/  IMAD.WIDE.U32 R176, R9, R154, R170 ;  /* 0x0000009a09b07225 */ /* 0x001fc600078e00aa */
[----:B------:R0:W-:Y:S01]  /*2900*/  @P4 STG.E desc[UR16][R168.64], R179 ;  /* 0x000000b3a8004986 */ /* 0x0001e2000c101910 */
[----:B------:R-:W-:Y:S01]  /*2910*/  IMAD.IADD R97, R8, 0x1, R175 ;  /* 0x0000000108617824 */ /* 0x000fe200078e02af */
[----:B------:R-:W-:-:S04]  /*2920*/  IADD3 R178, P6, R156, R176, RZ ;  /* 0x000000b09cb27210 */ /* 0x000fc80007fde0ff */
[----:B------:R-:W-:Y:S01]  /*2930*/  LEA.HI.X R97, R174, UR11, R97, 0x2, P5 ;  /* 0x0000000bae617c11 */ /* 0x000fe2000a8f1461 */
[----:B------:R-:W-:Y:S08]  /*2940*/  @!P1 BRA `(.L_x_38) ;  /* 0x0000000000049947 */ /* 0x000ff00003800000 */
[----:B------:R0:W5:Y:S02]  /*2950*/  LDG.E.LTC128B R19, desc[UR16][R96.64+0x20] ;  /* 0x0000201060137981 */ /* 0x000164000c1e1920 */
.L_x_38:
[----:B------:R-:W-:Y:S05]  /*2960*/  BSYNC B1 ;  /* 0x0000000000017941 */ /* 0x000fea0003800000 */
.L_x_37:
[----:B-----5:R-:W-:Y:S01]  /*2970*/  FMUL R175, R19, R14 ;  /* 0x0000000e13af7220 */ /* 0x020fe20000400000 */
[----:B0-----:R-:W-:Y:S01]  /*2980*/  IADD3.X R179, R157, R7, R177, P6, !PT ;  /* 0x000000079db37210 */ /* 0x001fe200037fe4b1 */
[----:B------:R-:W-:Y:S01]  /*2990*/  IMAD.WIDE.U32 R180, R154, 0x7, R172 ;  /* 0x000000079ab47825 */ /* 0x000fe200078e00ac */
[----:B------:R-:W-:Y:S03]  /*29a0*/  BSSY B1, `(.L_x_39) ;  /* 0x000000e000017945 */ /* 0x000fe60003800000 */
[----:B------:R-:W-:Y:S01]  /*29b0*/  FFMA R183, R98, R15, R175 ;  /* 0x0000000f62b77223 */ /* 0x000fe200000000af */
[----:B------:R-:W-:-:S04]  /*29c0*/  IMAD.WIDE.U32 R176, R5, UR8, R178 ;  /* 0x0000000805b07c25 */ /* 0x000fc8000f8e00b2 */
[----:B------:R0:W-:Y:S01]  /*29d0*/  @P1 STG.E desc[UR16][R92.64+0x20], R183 ;  /* 0x000020b75c001986 */ /* 0x0001e2000c101910 */
[----:B------:R-:W-:Y:S01]  /*29e0*/  ISETP.GT.AND P1, PT, R11, 0x11, P0 ;  /* 0x000000110b00780c */ /* 0x000fe20000724270 */
[----:B------:R-:W-:Y:S01]  /*29f0*/  IMAD.WIDE.U32 R178, R154, 0x7, R94 ;  /* 0x000000079ab27825 */ /* 0x000fe200078e005e */
[----:B------:R-:W-:-:S03]  /*2a00*/  LEA R94, P4, R176, UR10, 0x2 ;  /* 0x0000000ab05e7c11 */ /* 0x000fc6000f8810ff */
[----:B------:R-:W-:Y:S01]  /*2a10*/  IMAD.IADD R95, R8, 0x1, R177 ;  /* 0x00000001085f7824 */ /* 0x000fe200078e02b1 */
[----:B------:R-:W-:Y:S01]  /*2a20*/  IADD3 R174, P6, R178, R154, RZ ;  /* 0x0000009ab2ae7210 */ /* 0x000fe20007fde0ff */
[----:B------:R-:W-:Y:S01]  /*2a30*/  IMAD.IADD R184, R16, 0x1, R181 ;  /* 0x0000000110b87824 */ /* 0x000fe200078e02b5 */
[----:B------:R-:W-:Y:S02]  /*2a40*/  IADD3 R177, P5, R152, R180, RZ ;  /* 0x000000b498b17210 */ /* 0x000fe40007fbe0ff */
[----:B------:R-:W-:-:S03]  /*2a50*/  LEA.HI.X R95, R176, UR11, R95, 0x2, P4 ;  /* 0x0000000bb05f7c11 */ /* 0x000fc6000a0f145f */
[----:B0-----:R-:W-:Y:S08]  /*2a60*/  @!P1 BRA `(.L_x_40) ;  /* 0x0000000000049947 */ /* 0x001ff00003800000 */
[----:B------:R0:W5:Y:S02]  /*2a70*/  LDG.E.LTC128B R19, desc[UR16][R94.64+0x20] ;  /* 0x000020105e137981 */ /* 0x000164000c1e1920 */
.L_x_40:
[----:B------:R-:W-:Y:S05]  /*2a80*/  BSYNC B1 ;  /* 0x0000000000017941 */ /* 0x000fea0003800000 */
.L_x_39:
[----:B-----5:R-:W-:Y:S01]  /*2a90*/  FMUL R98, R19, R14 ;  /* 0x0000000e13627220 */ /* 0x020fe20000400000 */
[----:B------:R-:W-:Y:S01]  /*2aa0*/  IADD3.X R175, R155, R16, R179, P6, !PT ;  /* 0x000000109baf7210 */ /* 0x000fe200037fe4b3 */
[----:B------:R-:W-:Y:S01]  /*2ab0*/  IMAD.X R178, R184, 0x1, R23, P5 ;  /* 0x00000001b8b27824 */ /* 0x000fe200028e0617 */
[-C--:B------:R-:W-:Y:S01]  /*2ac0*/  IADD3 R176, P4, R180, R154.reuse, RZ ;  /* 0x0000009ab4b07210 */ /* 0x080fe20007f9e0ff */
[----:B------:R-:W-:Y:S01]  /*2ad0*/  FFMA R179, R99, R15, R98 ;  /* 0x0000000f63b37223 */ /* 0x000fe20000000062 */
[----:B------:R-:W-:Y:S01]  /*2ae0*/  LEA R98, P5, R177, UR10, 0x2 ;  /* 0x0000000ab1627c11 */ /* 0x000fe2000f8a10ff */
[----:B------:R-:W-:Y:S01]  /*2af0*/  IMAD.WIDE.U32 R172, R9, R154, R174 ;  /* 0x0000009a09ac7225 */ /* 0x000fe200078e00ae */
[----:B------:R-:W-:Y:S02]  /*2b00*/  BSSY B1, `(.L_x_41) ;  /* 0x000000b000017945 */ /* 0x000fe40003800000 */
[----:B------:R0:W-:Y:S01]  /*2b10*/  @P1 STG.E desc[UR16][R168.64+0x20], R179 ;  /* 0x000020b3a8001986 */ /* 0x0001e2000c101910 */
[----:B------:R-:W-:Y:S01]  /*2b20*/  ISETP.GT.AND P1, PT, R11, 0x18, P2 ;  /* 0x000000180b00780c */ /* 0x000fe20001724270 */
[----:B------:R-:W-:Y:S01]  /*2b30*/  IMAD.WIDE.U32 R170, R154, 0x7, R170 ;  /* 0x000000079aaa7825 */ /* 0x000fe200078e00aa */
[----:B------:R-:W-:-:S02]  /*2b40*/  IADD3 R180, P6, R156, R172, RZ ;  /* 0x000000ac9cb47210 */ /* 0x000fc40007fde0ff */
[----:B------:R-:W-:Y:S01]  /*2b50*/  LEA.HI.X R99, R177, UR11, R178, 0x2, P5 ;  /* 0x0000000bb1637c11 */ /* 0x000fe2000a8f14b2 */
[----:B------:R-:W-:Y:S01]  /*2b60*/  IMAD.X R177, R184, 0x1, R155, P4 ;  /* 0x00000001b8b17824 */ /* 0x000fe200020e069b */
[----:B------:R-:W-:Y:S02]  /*2b70*/  IADD3 R182, P5, R176, R152, RZ ;  /* 0x00000098b0b67210 */ /* 0x000fe40007fbe0ff */
[----:B------:R-:W-:-:S05]  /*2b80*/  IADD3.X R181, R157, R7, R173, P6, !PT ;  /* 0x000000079db57210 */ /* 0x000fca00037fe4ad */
[----:B0-----:R-:W-:Y:S06]  /*2b90*/  @!P1 BRA `(.L_x_42) ;  /* 0x0000000000049947 */ /* 0x001fec0003800000 */
[----:B------:R0:W5:Y:S02]  /*2ba0*/  LDG.E.LTC128B R19, desc[UR16][R98.64] ;  /* 0x0000001062137981 */ /* 0x000164000c1e1920 */
.L_x_42:
[----:B------:R-:W-:Y:S05]  /*2bb0*/  BSYNC B1 ;  /* 0x0000000000017941 */ /* 0x000fea0003800000 */
.L_x_41:
[----:B------:R-:W-:Y:S01]  /*2bc0*/  IMAD.X R183, R177, 0x1, R23, P5 ;  /* 0x00000001b1b77824 */ /* 0x000fe200028e0617 */
[----:B------:R-:W-:Y:S01]  /*2bd0*/  IADD3 R178, P4, R170, R154, RZ ;  /* 0x0000009aaab27210 */ /* 0x000fe20007f9e0ff */
[----:B0----5:R-:W-:Y:S01]  /*2be0*/  FMUL R99, R19, R14 ;  /* 0x0000000e13637220 */ /* 0x021fe20000400000 */
[----:B------:R-:W-:Y:S01]  /*2bf0*/  IADD3 R172, P5, R18, R92, RZ ;  /* 0x0000005c12ac7210 */ /* 0x000fe20007fbe0ff */
[----:B------:R-:W-:Y:S01]  /*2c00*/  BSSY B1, `(.L_x_43) ;  /* 0x000000d000017945 */ /* 0x000fe20003800000 */
[----:B------:R-:W-:Y:S01]  /*2c10*/  IADD3.X R179, R155, R16, R171, P4, !PT ;  /* 0x000000109bb37210 */ /* 0x000fe200027fe4ab */
[----:B------:R-:W-:Y:S01]  /*2c20*/  FFMA R171, R100, R15, R99 ;  /* 0x0000000f64ab7223 */ /* 0x000fe20000000063 */
[----:B------:R-:W-:Y:S01]  /*2c30*/  ISETP.GT.AND P4, PT, R11, 0x19, P2 ;  /* 0x000000190b00780c */ /* 0x000fe20001784270 */
[----:B------:R-:W-:Y:S01]  /*2c40*/  IMAD.X R173, R17, 0x1, R93, P5 ;  /* 0x0000000111ad7824 */ /* 0x000fe200028e065d */
[----:B------:R-:W-:Y:S01]  /*2c50*/  LEA R98, P6, R182, UR10, 0x2 ;  /* 0x0000000ab6627c11 */ /* 0x000fe2000f8c10ff */
[----:B------:R-:W-:Y:S01]  /*2c60*/  IMAD.WIDE.U32 R180, R5, UR8, R180 ;  /* 0x0000000805b47c25 */ /* 0x000fe2000f8e00b4 */
[----:B------:R-:W-:-:S02]  /*2c70*/  IADD3 R170, P5, R18, R168, RZ ;  /* 0x000000a812aa7210 */ /* 0x000fc40007fbe0ff */
[----:B------:R0:W-:Y:S01]  /*2c80*/  @P1 STG.E desc[UR16][R172.64], R171 ;  /* 0x000000abac001986 */ /* 0x0001e2000c101910 */
[----:B------:R-:W-:Y:S01]  /*2c90*/  LEA.HI.X R99, R182, UR11, R183, 0x2, P6 ;  /* 0x0000000bb6637c11 */ /* 0x000fe2000b0f14b7 */
[----:B------:R-:W-:-:S05]  /*2ca0*/  IMAD.WIDE.U32 R182, R9, R154, R178 ;  /* 0x0000009a09b67225 */ /* 0x000fca00078e00b2 */
[----:B------:R-:W-:Y:S05]  /*2cb0*/  @!P4 BRA `(.L_x_44) ;  /* 0x000000000004c947 */ /* 0x000fea0003800000 */
[----:B------:R0:W5:Y:S02]  /*2cc0*/  LDG.E.LTC128B R19, desc[UR16][R98.64] ;  /* 0x0000001062137981 */ /* 0x000164000c1e1920 */
.L_x_44:
[----:B------:R-:W-:Y:S05]  /*2cd0*/  BSYNC B1 ;  /* 0x0000000000017941 */ /* 0x000fea0003800000 */
.L_x_43:
[----:B-----5:R-:W-:Y:S01]  /*2ce0*/  FMUL R184, R19, R14 ;  /* 0x0000000e13b87220 */ /* 0x020fe20000400000 */
[----:B0-----:R-:W-:Y:S01]  /*2cf0*/  IMAD.X R171, R17, 0x1, R169, P5 ;  /* 0x0000000111ab7824 */ /* 0x001fe200028e06a9 */
[----:B------:R-:W-:Y:S01]  /*2d00*/  IADD3 R100, P1, R156, R182, RZ ;  /* 0x000000b69c647210 */ /* 0x000fe20007f3e0ff */
[----:B------:R-:W-:Y:S02]  /*2d10*/  IMAD.IADD R99, R8, 0x1, R181 ;  /* 0x0000000108637824 */ /* 0x000fe400078e02b5 */
[----:B------:R-:W-:Y:S01]  /*2d20*/  FFMA R185, R101, R15, R184 ;  /* 0x0000000f65b97223 */ /* 0x000fe200000000b8 */
[----:B------:R-:W-:Y:S01]  /*2d30*/  LEA R98, P5, R180, UR10, 0x2 ;  /* 0x0000000ab4627c11 */ /* 0x000fe2000f8a10ff */
[----:B------:R-:W-:Y:S01]  /*2d40*/  BSSY B1, `(.L_x_45) ;  /* 0x0000008000017945 */ /* 0x000fe20003800000 */
[----:B------:R-:W-:Y:S02]  /*2d50*/  IADD3.X R101, R157, R7, R183, P1, !PT ;  /* 0x000000079d657210 */ /* 0x000fe40000ffe4b7 */
[----:B------:R0:W-:Y:S01]  /*2d60*/  @P4 STG.E desc[UR16][R170.64], R185 ;  /* 0x000000b9aa004986 */ /* 0x0001e2000c101910 */
[----:B------:R-:W-:-:S02]  /*2d70*/  ISETP.GT.AND P1, PT, R11, 0x18, P0 ;  /* 0x000000180b00780c */ /* 0x000fc40000724270 */
[----:B------:R-:W-:Y:S01]  /*2d80*/  LEA.HI.X R99, R180, UR11, R99, 0x2, P5 ;  /* 0x0000000bb4637c11 */ /* 0x000fe2000a8f1463 */
[----:B------:R-:W-:-:S10]  /*2d90*/  IMAD.WIDE.U32 R180, R5, UR8, R100 ;  /* 0x0000000805b47c25 */ /* 0x000fd4000f8e0064 */
[----:B0-----:R-:W-:Y:S05]  /*2da0*/  @!P1 BRA `(.L_x_46) ;  /* 0x0000000000049947 */ /* 0x001fea0003800000 */
[----:B------:R0:W5:Y:S02]  /*2db0*/  LDG.E.LTC128B R19, desc[UR16][R98.64+0x20] ;  /* 0x0000201062137981 */ /* 0x000164000c1e1920 */
.L_x_46:
[----:B------:R-:W-:Y:S05]  /*2dc0*/  BSYNC B1 ;  /* 0x0000000000017941 */ /* 0x000fea0003800000 */
.L_x_45:
[----:B-----5:R-:W-:Y:S01]  /*2dd0*/  FMUL R101, R19, R14 ;  /* 0x0000000e13657220 */ /* 0x020fe20000400000 */
[----:B------:R-:W-:Y:S01]  /*2de0*/  ISETP.GT.AND P5, PT, R11, 0x19, P0 ;  /* 0x000000190b00780c */ /* 0x000fe200007a4270 */
[----:B------:R-:W-:Y:S01]  /*2df0*/  IMAD.WIDE.U32 R176, R154, 0x7, R176 ;  /* 0x000000079ab07825 */ /* 0x000fe200078e00b0 */
[----:B------:R-:W-:-:S03]  /*2e00*/  LEA R100, P6, R180, UR10, 0x2 ;  /* 0x0000000ab4647c11 */ /* 0x000fc6000f8c10ff */
[----:B------:R-:W-:Y:S01]  /*2e10*/  FFMA R185, R102, R15, R101 ;  /* 0x0000000f66b97223 */ /* 0x000fe20000000065 */
[----:B------:R-:W-:Y:S01]  /*2e20*/  BSSY B1, `(.L_x_47) ;  /* 0x0000008000017945 */ /* 0x000fe20003800000 */
[----:B------:R-:W-:Y:S01]  /*2e30*/  IMAD.IADD R183, R8, 0x1, R181 ;  /* 0x0000000108b77824 */ /* 0x000fe200078e02b5 */
[----:B------:R-:W-:Y:S01]  /*2e40*/  IADD3 R181, P4, R152, R176, RZ ;  /* 0x000000b098b57210 */ /* 0x000fe20007f9e0ff */
[----:B------:R-:W-:Y:S01]  /*2e50*/  IMAD.IADD R184, R16, 0x1, R177 ;  /* 0x0000000110b87824 */ /* 0x000fe200078e02b1 */
[----:B------:R0:W-:Y:S02]  /*2e60*/  @P1 STG.E desc[UR16][R172.64+0x20], R185 ;  /* 0x000020b9ac001986 */ /* 0x0001e4000c101910 */
[----:B------:R-:W-:Y:S01]  /*2e70*/  LEA.HI.X R101, R180, UR11, R183, 0x2, P6 ;  /* 0x0000000bb4657c11 */ /* 0x000fe2000b0f14b7 */
[----:B------:R-:W-:Y:S08]  /*2e80*/  @!P5 BRA `(.L_x_48) ;  /* 0x000000000004d947 */ /* 0x000ff00003800000 */
[----:B------:R0:W5:Y:S02]  /*2e90*/  LDG.E.LTC128B R19, desc[UR16][R100.64+0x20] ;  /* 0x0000201064137981 */ /* 0x000164000c1e1920 */
.L_x_48:
[----:B------:R-:W-:Y:S05]  /*2ea0*/  BSYNC B1 ;  /* 0x0000000000017941 */ /* 0x000fea0003800000 */
.L_x_47:
[----:B-----5:R-:W-:Y:S01]  /*2eb0*/  FMUL R102, R19, R14 ;  /* 0x0000000e13667220 */ /* 0x020fe20000400000 */
[----:B------:R-:W-:Y:S01]  /*2ec0*/  ISETP.GT.AND P1, PT, R11, 0x20, P2 ;  /* 0x000000200b00780c */ /* 0x000fe20001724270 */
[----:B------:R-:W-:Y:S01]  /*2ed0*/  IMAD.X R180, R184, 0x1, R23, P4 ;  /* 0x00000001b8b47824 */ /* 0x000fe200020e0617 */
[----:B------:R-:W-:Y:S01]  /*2ee0*/  BSSY B1, `(.L_x_49) ;  /* 0x0000009000017945 */ /* 0x000fe20003800000 */
[----:B------:R-:W-:Y:S01]  /*2ef0*/  FFMA R183, R103, R15, R102 ;  /* 0x0000000f67b77223 */ /* 0x000fe20000000066 */
[----:B------:R-:W-:Y:S01]  /*2f00*/  LEA R102, P4, R181, UR10, 0x2 ;  /* 0x0000000ab5667c11 */ /* 0x000fe2000f8810ff */
[----:B------:R-:W-:-:S03]  /*2f10*/  IMAD.WIDE.U32 R174, R154, 0x7, R174 ;  /* 0x000000079aae7825 */ /* 0x000fc600078e00ae */
[----:B------:R0:W-:Y:S01]  /*2f20*/  @P5 STG.E desc[UR16][R170.64+0x20], R183 ;  /* 0x000020b7aa005986 */ /* 0x0001e2000c101910 */
[----:B------:R-:W-:Y:S01]  /*2f30*/  LEA.HI.X R103, R181, UR11, R180, 0x2, P4 ;  /* 0x0000000bb5677c11 */ /* 0x000fe2000a0f14b4 */
[----:B------:R-:W-:-:S03]  /*2f40*/  IMAD.WIDE.U32 R178, R154, 0x7, R178 ;  /* 0x000000079ab27825 */ /* 0x000fc600078e00b2 */
[----:B------:R-:W-:Y:S05]  /*2f50*/  @!P1 BRA `(.L_x_50) ;  /* 0x0000000000049947 */ /* 0x000fea0003800000 */
[----:B------:R0:W5:Y:S02]  /*2f60*/  LDG.E.LTC128B R19, desc[UR16][R102.64] ;  /* 0x0000001066137981 */ /* 0x000164000c1e1920 */
.L_x_50:
[----:B------:R-:W-:Y:S05]  /*2f70*/  BSYNC B1 ;  /* 0x0000000000017941 */ /* 0x000fea0003800000 */
.L_x_49:
[----:B0-----:R-:W-:Y:S01]  /*2f80*/  IADD3 R102, P4, R18, R172, RZ ;  /* 0x000000ac12667210 */ /* 0x001fe20007f9e0ff */
[----:B-----5:R-:W-:Y:S01]  /*2f90*/  FMUL R177, R19, R14 ;  /* 0x0000000e13b17220 */ /* 0x020fe20000400000 */
[-C--:B------:R-:W-:Y:S01]  /*2fa0*/  IADD3 R180, P5, R174, R154.reuse, RZ ;  /* 0x0000009aaeb47210 */ /* 0x080fe20007fbe0ff */
[----:B------:R-:W-:Y:S01]  /*2fb0*/  BSSY B1, `(.L_x_51) ;  /* 0x0000014000017945 */ /* 0x000fe20003800000 */
[----:B------:R-:W-:Y:S01]  /*2fc0*/  IADD3 R178, P6, R178, R154, RZ ;  /* 0x0000009ab2b27210 */ /* 0x000fe20007fde0ff */
[----:B------:R-:W-:Y:S01]  /*2fd0*/  IMAD.X R103, R17, 0x1, R173, P4 ;  /* 0x0000000111677824 */ /* 0x000fe200020e06ad */
[----:B------:R-:W-:Y:S01]  /*2fe0*/  IADD3.X R181, R155, R16, R175, P5, !PT ;  /* 0x000000109bb57210 */ /* 0x000fe20002ffe4af */
[----:B------:R-:W-:Y:S01]  /*2ff0*/  FFMA R191, R104, R15, R177 ;  /* 0x0000000f68bf7223 */ /* 0x000fe200000000b1 */
[----:B------:R-:W-:Y:S02]  /*3000*/  ISETP.GT.AND P5, PT, R11, 0x21, P2 ;  /* 0x000000210b00780c */ /* 0x000fe400017a4270 */
[-C--:B------:R-:W-:Y:S01]  /*3010*/  IADD3 R182, P4, R176, R154.reuse, RZ ;  /* 0x0000009ab0b67210 */ /* 0x080fe20007f9e0ff */
[----:B------:R-:W-:Y:S01]  /*3020*/  IMAD.WIDE.U32 R176, R9, R154, R180 ;  /* 0x0000009a09b07225 */ /* 0x000fe200078e00b4 */
[----:B------:R-:W-:Y:S01]  /*3030*/  IADD3.X R179, R155, R16, R179, P6, !PT ;  /* 0x000000109bb37210 */ /* 0x000fe200037fe4b3 */
[----:B------:R0:W-:Y:S01]  /*3040*/  @P1 STG.E desc[UR16][R102.64], R191 ;  /* 0x000000bf66001986 */ /* 0x0001e2000c101910 */
[----:B------:R-:W-:Y:S01]  /*3050*/  IADD3 R104, P6, R182, R152, RZ ;  /* 0x00000098b6687210 */ /* 0x000fe20007fde0ff */
[----:B------:R-:W-:Y:S01]  /*3060*/  IMAD.X R183, R184, 0x1, R155, P4 ;  /* 0x00000001b8b77824 */ /* 0x000fe200020e069b */
[----:B------:R-:W-:Y:S01]  /*3070*/  IADD3 R184, P1, R156, R176, RZ ;  /* 0x000000b09cb87210 */ /* 0x000fe20007f3e0ff */
[----:B------:R-:W-:-:S04]  /*3080*/  IMAD.WIDE.U32 R186, R9, R154, R178 ;  /* 0x0000009a09ba7225 */ /* 0x000fc800078e00b2 */
[----:B------:R-:W-:Y:S01]  /*3090*/  IMAD.X R175, R183, 0x1, R23, P6 ;  /* 0x00000001b7af7824 */ /* 0x000fe200030e0617 */
[----:B------:R-:W-:Y:S02]  /*30a0*/  LEA R174, P6, R104, UR10, 0x2 ;  /* 0x0000000a68ae7c11 */ /* 0x000fe4000f8c10ff */
[----:B------:R-:W-:Y:S02]  /*30b0*/  IADD3 R188, P4, R156, R186, RZ ;  /* 0x000000ba9cbc7210 */ /* 0x000fe40007f9e0ff */
[----:B------:R-:W-:Y:S01]  /*30c0*/  LEA.HI.X R175, R104, UR11, R175, 0x2, P6 ;  /* 0x0000000b68af7c11 */ /* 0x000fe2000b0f14af */
[----:B0-----:R-:W-:Y:S10]  /*30d0*/  @!P5 BRA `(.L_x_52) ;  /* 0x000000000004d947 */ /* 0x001ff40003800000 */
[----:B------:R0:W5:Y:S02]  /*30e0*/  LDG.E.LTC128B R19, desc[UR16][R174.64] ;  /* 0x00000010ae137981 */ /* 0x000164000c1e1920 */
.L_x_52:
[----:B------:R-:W-:Y:S05]  /*30f0*/  BSYNC B1 ;  /* 0x0000000000017941 */ /* 0x000fea0003800000 */
.L_x_51:
[-C--:B------:R-:W-:Y:S01]  /*3100*/  IADD3.X R189, R157, R7.reuse, R187, P4, !PT ;  /* 0x000000079dbd7210 */ /* 0x080fe200027fe4bb */
[----:B-----5:R-:W-:Y:S01]  /*3110*/  FMUL R104, R19, R14 ;  /* 0x0000000e13687220 */ /* 0x020fe20000400000 */
[----:B------:R-:W-:Y:S01]  /*3120*/  IADD3 R176, P4, R18, R170, RZ ;  /* 0x000000aa12b07210 */ /* 0x000fe20007f9e0ff */
[----:B------:R-:W-:Y:S01]  /*3130*/  IMAD.WIDE.U32 R182, R154, 0x7, R182 ;  /* 0x000000079ab67825 */ /* 0x000fe200078e00b6 */
[----:B------:R-:W-:-:S03]  /*3140*/  IADD3.X R185, R157, R7, R177, P1, !PT ;  /* 0x000000079db97210 */ /* 0x000fc60000ffe4b1 */
[----:B------:R-:W-:Y:S01]  /*3150*/  FFMA R191, R105, R15, R104 ;  /* 0x0000000f69bf7223 */ /* 0x000fe20000000068 */
[----:B------:R-:W-:Y:S01]  /*3160*/  ISETP.GT.AND P1, PT, R11, 0x20, P0 ;  /* 0x000000200b00780c */ /* 0x000fe20000724270 */
[----:B------:R-:W-:Y:S01]  /*3170*/  IMAD.X R177, R17, 0x1, R171, P4 ;  /* 0x0000000111b17824 */ /* 0x000fe200020e06ab */
[----:B------:R-:W-:Y:S01]  /*3180*/  BSSY B1, `(.L_x_53) ;  /* 0x000000c000017945 */ /* 0x000fe20003800000 */
[----:B------:R-:W-:-:S03]  /*3190*/  IMAD.WIDE.U32 R184, R5, UR8, R184 ;  /* 0x0000000805b87c25 */ /* 0x000fc6000f8e00b8 */
[----:B------:R1:W-:Y:S01]  /*31a0*/  @P5 STG.E desc[UR16][R176.64], R191 ;  /* 0x000000bfb0005986 */ /* 0x0003e2000c101910 */
[----:B------:R-:W-:Y:S01]  /*31b0*/  IMAD.WIDE.U32 R186, R5, UR8, R188 ;  /* 0x0000000805ba7c25 */ /* 0x000fe2000f8e00bc */
[----:B0-----:R-:W-:-:S03]  /*31c0*/  LEA R174, P6, R184, UR10, 0x2 ;  /* 0x0000000ab8ae7c11 */ /* 0x001fc6000f8c10ff */
[----:B------:R-:W-:Y:S01]  /*31d0*/  IMAD.IADD R105, R8, 0x1, R185 ;  /* 0x0000000108697824 */ /* 0x000fe200078e02b9 */
[----:B------:R-:W-:Y:S01]  /*31e0*/  LEA R104, P4, R186, UR10, 0x2 ;  /* 0x0000000aba687c11 */ /* 0x000fe2000f8810ff */
[----:B------:R-:W-:Y:S02]  /*31f0*/  IMAD.IADD R189, R8, 0x1, R187 ;  /* 0x0000000108bd7824 */ /* 0x000fe400078e02bb */
[----:B------:R-:W-:Y:S01]  /*3200*/  IMAD.IADD R188, R16, 0x1, R183 ;  /* 0x0000000110bc7824 */ /* 0x000fe200078e02b7 */
[----:B------:R-:W-:Y:S01]  /*3210*/  LEA.HI.X R175, R184, UR11, R105, 0x2, P6 ;  /* 0x0000000bb8af7c11 */ /* 0x000fe2000b0f1469 */
[----:B------:R-:W-:Y:S08]  /*3220*/  @!P1 BRA `(.L_x_54) ;  /* 0x0000000000049947 */ /* 0x000ff00003800000 */
[----:B------:R0:W5:Y:S02]  /*3230*/  LDG.E.LTC128B R19, desc[UR16][R174.64+0x20] ;  /* 0x00002010ae137981 */ /* 0x000164000c1e1920 */
.L_x_54:
[----:B------:R-:W-:Y:S05]  /*3240*/  BSYNC B1 ;  /* 0x0000000000017941 */ /* 0x000fea0003800000 */
.L_x_53:
        /* <DEDUP_REMOVED lines=8> */
[----:B------:R-:W-:Y:S01]  /*32d0*/  IMAD.X R106, R188, 0x1, R23, P6 ;  /* 0x00000001bc6a7824 */ /* 0x000fe200030e0617 */
[----:B------:R-:W-:-:S04]  /*32e0*/  LEA R184, P6, R185, UR10, 0x2 ;  /* 0x0000000ab9b87c11 */ /* 0x000fc8000f8c10ff */
[----:B------:R-:W-:Y:S01]  /*32f0*/  LEA.HI.X R185, R185, UR11, R106, 0x2, P6 ;  /* 0x0000000bb9b97c11 */ /* 0x000fe2000b0f146a */
[----:B------:R-:W-:Y:S08]  /*3300*/  @!P4 BRA `(.L_x_56) ;  /* 0x000000000004c947 */ /* 0x000ff00003800000 */
[----:B------:R0:W5:Y:S02]  /*3310*/  LDG.E.LTC128B R19, desc[UR16][R104.64+0x20] ;  /* 0x0000201068137981 */ /* 0x000164000c1e1920 */
.L_x_56:
[----:B------:R-:W-:Y:S05]  /*3320*/  BSYNC B1 ;  /* 0x0000000000017941 */ /* 0x000fea0003800000 */
.L_x_55:
[----:B-----5:R-:W-:Y:S01]  /*3330*/  FMUL R106, R19, R14 ;  /* 0x0000000e136a7220 */ /* 0x020fe20000400000 */
[----:B------:R-:W-:Y:S01]  /*3340*/  IMAD.X R183, R188, 0x1, R155, P5 ;  /* 0x00000001bcb77824 */ /* 0x000fe200028e069b */
[----:B------:R-:W-:Y:S01]  /*3350*/  ISETP.GT.AND P5, PT, R11, 0x28, P2 ;  /* 0x000000280b00780c */ /* 0x000fe200017a4270 */
[----:B------:R-:W-:-:S04]  /*3360*/  IMAD.WIDE.U32 R180, R154, 0x7, R180 ;  /* 0x000000079ab47825 */ /* 0x000fc800078e00b4 */
[----:B------:R-:W-:Y:S01]  /*3370*/  FFMA R189, R107, R15, R106 ;  /* 0x0000000f6bbd7223 */ /* 0x000fe2000000006a */
[----:B------:R-:W-:Y:S01]  /*3380*/  IADD3 R188, P6, R182, R152, RZ ;  /* 0x00000098b6bc7210 */ /* 0x000fe20007fde0ff */
[----:B------:R-:W-:Y:S01]  /*3390*/  BSSY B1, `(.L_x_57) ;  /* 0x0000009000017945 */ /* 0x000fe20003800000 */
[----:B------:R-:W-:Y:S02]  /*33a0*/  IADD3 R186, P1, R180, R154, RZ ;  /* 0x0000009ab4ba7210 */ /* 0x000fe40007f3e0ff */
[----:B------:R1:W-:Y:S01]  /*33b0*/  @P4 STG.E desc[UR16][R176.64+0x20], R189 ;  /* 0x000020bdb0004986 */ /* 0x0003e2000c101910 */
[----:B------:R-:W-:Y:S01]  /*33c0*/  IMAD.X R107, R183, 0x1, R23, P6 ;  /* 0x00000001b76b7824 */ /* 0x000fe200030e0617 */
[C---:B------:R-:W-:Y:S02]  /*33d0*/  LEA R180, P6, R188.reuse, UR10, 0x2 ;  /* 0x0000000abcb47c11 */ /* 0x040fe4000f8c10ff */
[----:B0-----:R-:W-:Y:S02]  /*33e0*/  IADD3.X R187, R155, R16, R181, P1, !PT ;  /* 0x000000109bbb7210 */ /* 0x001fe40000ffe4b5 */
[----:B------:R-:W-:Y:S01]  /*33f0*/  LEA.HI.X R181, R188, UR11, R107, 0x2, P6 ;  /* 0x0000000bbcb57c11 */ /* 0x000fe2000b0f146b */
[----:B------:R-:W-:Y:S08]  /*3400*/  @!P5 BRA `(.L_x_58) ;  /* 0x000000000004d947 */ /* 0x000ff00003800000 */
[----:B------:R0:W5:Y:S02]  /*3410*/  LDG.E.LTC128B R19, desc[UR16][R184.64] ;  /* 0x00000010b8137981 */ /* 0x000164000c1e1920 */
.L_x_58:
[----:B------:R-:W-:Y:S05]  /*3420*/  BSYNC B1 ;  /* 0x0000000000017941 */ /* 0x000fea0003800000 */
.L_x_57:
[----:B------:R-:W-:Y:S01]  /*3430*/  IADD3 R106, P4, R18, R102, RZ ;  /* 0x00000066126a7210 */ /* 0x000fe20007f9e0ff */
[----:B0----5:R-:W-:Y:S01]  /*3440*/  FMUL R185, R19, R14 ;  /* 0x0000000e13b97220 */ /* 0x021fe20000400000 */
[----:B------:R-:W-:Y:S01]  /*3450*/  ISETP.GT.AND P1, PT, R11, 0x29, P2 ;  /* 0x000000290b00780c */ /* 0x000fe20001724270 */
[----:B-1----:R-:W-:Y:S01]  /*3460*/  IMAD.WIDE.U32 R190, R154, 0x7, R178 ;  /* 0x000000079abe7825 */ /* 0x002fe200078e00b2 */
[----:B------:R-:W-:Y:S03]  /*3470*/  BSSY B1, `(.L_x_59) ;  /* 0x000000a000017945 */ /* 0x000fe60003800000 */
[----:B------:R-:W-:Y:S01]  /*3480*/  FFMA R193, R108, R15, R185 ;  /* 0x0000000f6cc17223 */ /* 0x000fe200000000b9 */
[----:B------:R-:W-:Y:S01]  /*3490*/  IMAD.X R107, R17, 0x1, R103, P4 ;  /* 0x00000001116b7824 */ /* 0x000fe200020e0667 */
[-C--:B------:R-:W-:Y:S01]  /*34a0*/  IADD3 R184, P6, R190, R154.reuse, RZ ;  /* 0x0000009abeb87210 */ /* 0x080fe20007fde0ff */
[----:B------:R-:W-:-:S03]  /*34b0*/  IMAD.WIDE.U32 R178, R9, R154, R186 ;  /* 0x0000009a09b27225 */ /* 0x000fc600078e00ba */
[----:B------:R0:W-:Y:S01]  /*34c0*/  @P5 STG.E desc[UR16][R106.64], R193 ;  /* 0x000000c16a005986 */ /* 0x0001e2000c101910 */
[----:B------:R-:W-:-:S04]  /*34d0*/  IADD3 R188, P4, R156, R178, RZ ;  /* 0x000000b29cbc7210 */ /* 0x000fc80007f9e0ff */
[----:B------:R-:W-:Y:S01]  /*34e0*/  IADD3.X R189, R157, R7, R179, P4, !PT ;  /* 0x000000079dbd7210 */ /* 0x000fe200027fe4b3 */
[----:B------:R-:W-:Y:S08]  /*34f0*/  @!P1 BRA `(.L_x_60) ;  /* 0x0000000000049947 */ /* 0x000ff00003800000 */
[----:B------:R1:W5:Y:S02]  /*3500*/  LDG.E.LTC128B R19, desc[UR16][R180.64] ;  /* 0x00000010b4137981 */ /* 0x000364000c1e1920 */
.L_x_60:
[----:B------:R-:W-:Y:S05]  /*3510*/  BSYNC B1 ;  /* 0x0000000000017941 */ /* 0x000fea0003800000 */
.L_x_59:
[----:B------:R-:W-:Y:S01]  /*3520*/  IADD3.X R185, R155, R16, R191, P6, !PT ;  /* 0x000000109bb97210 */ /* 0x000fe200037fe4bf */
[----:B-----5:R-:W-:Y:S01]  /*3530*/  FMUL R108, R19, R14 ;  /* 0x0000000e136c7220 */ /* 0x020fe20000400000 */
[----:B-1----:R-:W-:Y:S01]  /*3540*/  IADD3 R180, P6, R18, R176, RZ ;  /* 0x000000b012b47210 */ /* 0x002fe20007fde0ff */
[----:B------:R-:W-:Y:S01]  /*3550*/  IMAD.WIDE.U32 R188, R5, UR8, R188 ;  /* 0x0000000805bc7c25 */ /* 0x000fe2000f8e00bc */
[----:B------:R-:W-:-:S03]  /*3560*/  ISETP.GT.AND P4, PT, R11, 0x28, P0 ;  /* 0x000000280b00780c */ /* 0x000fc60000784270 */
[----:B------:R-:W-:Y:S01]  /*3570*/  FFMA R191, R109, R15, R108 ;  /* 0x0000000f6dbf7223 */ /* 0x000fe2000000006c */
[----:B------:R-:W-:Y:S01]  /*3580*/  BSSY B1, `(.L_x_61) ;  /* 0x000000a000017945 */ /* 0x000fe20003800000 */
[----:B------:R-:W-:Y:S01]  /*3590*/  IMAD.X R181, R17, 0x1, R177, P6 ;  /* 0x0000000111b57824 */ /* 0x000fe200030e06b1 */
[----:B------:R-:W-:Y:S01]  /*35a0*/  LEA R178, P5, R188, UR10, 0x2 ;  /* 0x0000000abcb27c11 */ /* 0x000fe2000f8a10ff */
[----:B------:R-:W-:-:S03]  /*35b0*/  IMAD.WIDE.U32 R108, R9, R154, R184 ;  /* 0x0000009a096c7225 */ /* 0x000fc600078e00b8 */
[----:B------:R1:W-:Y:S01]  /*35c0*/  @P1 STG.E desc[UR16][R180.64], R191 ;  /* 0x000000bfb4001986 */ /* 0x0003e2000c101910 */
[----:B------:R-:W-:Y:S01]  /*35d0*/  IMAD.IADD R179, R8, 0x1, R189 ;  /* 0x0000000108b37824 */ /* 0x000fe200078e02bd */
[----:B------:R-:W-:-:S04]  /*35e0*/  IADD3 R190, P6, R156, R108, RZ ;  /* 0x0000006c9cbe7210 */ /* 0x000fc80007fde0ff */
[----:B------:R-:W-:Y:S01]  /*35f0*/  LEA.HI.X R179, R188, UR11, R179, 0x2, P5 ;  /* 0x0000000bbcb37c11 */ /* 0x000fe2000a8f14b3 */
[----:B------:R-:W-:Y:S08]  /*3600*/  @!P4 BRA `(.L_x_62) ;  /* 0x000000000004c947 */ /* 0x000ff00003800000 */
[----:B------:R0:W5:Y:S02]  /*3610*/  LDG.E.LTC128B R19, desc[UR16][R178.64+0x20] ;  /* 0x00002010b2137981 */ /* 0x000164000c1e1920 */
.L_x_62:
[----:B------:R-:W-:Y:S05]  /*3620*/  BSYNC B1 ;  /* 0x0000000000017941 */ /* 0x000fea0003800000 */
.L_x_61:
[----:B------:R-:W-:Y:S01]  /*3630*/  ISETP.GT.AND P1, PT, R11, 0x29, P0 ;  /* 0x000000290b00780c */ /* 0x000fe20000724270 */
[----:B-----5:R-:W-:Y:S01]  /*3640*/  FMUL R189, R19, R14 ;  /* 0x0000000e13bd7220 */ /* 0x020fe20000400000 */
[----:B-1----:R-:W-:Y:S01]  /*3650*/  IADD3.X R191, R157, R7, R109, P6, !PT ;  /* 0x000000079dbf7210 */ /* 0x002fe200037fe46d */
[----:B0-----:R-:W-:Y:S01]  /*3660*/  IMAD.WIDE.U32 R192, R154, 0x7, R182 ;  /* 0x000000079ac07825 */ /* 0x001fe200078e00b6 */
[----:B------:R-:W-:Y:S03]  /*3670*/  BSSY B1, `(.L_x_63) ;  /* 0x000000d000017945 */ /* 0x000fe60003800000 */
[----:B------:R-:W-:Y:S01]  /*3680*/  FFMA R195, R110, R15, R189 ;  /* 0x0000000f6ec37223 */ /* 0x000fe200000000bd */
[----:B------:R-:W-:Y:S01]  /*3690*/  IMAD.WIDE.U32 R188, R5, UR8, R190 ;  /* 0x0000000805bc7c25 */ /* 0x000fe2000f8e00be */
[----:B------:R-:W-:-:S03]  /*36a0*/  IADD3 R183, P5, R152, R192, RZ ;  /* 0x000000c098b77210 */ /* 0x000fc60007fbe0ff */
[----:B------:R0:W-:Y:S01]  /*36b0*/  @P4 STG.E desc[UR16][R106.64+0x20], R195 ;  /* 0x000020c36a004986 */ /* 0x0001e2000c101910 */
[----:B------:R-:W-:Y:S01]  /*36c0*/  IMAD.WIDE.U32 R190, R154, 0x7, R186 ;  /* 0x000000079abe7825 */ /* 0x000fe200078e00ba */
[----:B------:R-:W-:-:S03]  /*36d0*/  LEA R108, P4, R188, UR10, 0x2 ;  /* 0x0000000abc6c7c11 */ /* 0x000fc6000f8810ff */
[----:B------:R-:W-:Y:S01]  /*36e0*/  IMAD.IADD R109, R8, 0x1, R189 ;  /* 0x00000001086d7824 */ /* 0x000fe200078e02bd */
[----:B------:R-:W-:Y:S01]  /*36f0*/  IADD3 R186, P6, R190, R154, RZ ;  /* 0x0000009abeba7210 */ /* 0x000fe20007fde0ff */
[----:B------:R-:W-:-:S03]  /*3700*/  IMAD.IADD R189, R16, 0x1, R193 ;  /* 0x0000000110bd7824 */ /* 0x000fc600078e02c1 */
[----:B------:R-:W-:Y:S01]  /*3710*/  LEA.HI.X R109, R188, UR11, R109, 0x2, P4 ;  /* 0x0000000bbc6d7c11 */ /* 0x000fe2000a0f146d */
[----:B------:R-:W-:Y:S08]  /*3720*/  @!P1 BRA `(.L_x_64) ;  /* 0x0000000000049947 */ /* 0x000ff00003800000 */
[----:B------:R1:W5:Y:S02]  /*3730*/  LDG.E.LTC128B R19, desc[UR16][R108.64+0x20] ;  /* 0x000020106c137981 */ /* 0x000364000c1e1920 */
.L_x_64:
[----:B------:R-:W-:Y:S05]  /*3740*/  BSYNC B1 ;  /* 0x0000000000017941 */ /* 0x000fea0003800000 */
.L_x_63:
[----:B-----5:R-:W-:Y:S01]  /*3750*/  FMUL R110, R19, R14 ;  /* 0x0000000e136e7220 */ /* 0x020fe20000400000 */
[----:B------:R-:W-:Y:S01]  /*3760*/  IADD3.X R187, R155, R16, R191, P6, !PT ;  /* 0x000000109bbb7210 */ /* 0x000fe200037fe4bf */
[----:B------:R-:W-:Y:S01]  /*3770*/  IMAD.X R190, R189, 0x1, R23, P5 ;  /* 0x00000001bdbe7824 */ /* 0x000fe200028e0617 */
[----:B------:R-:W-:Y:S01]  /*3780*/  LEA R182, P5, R183, UR10, 0x2 ;  /* 0x0000000ab7b67c11 */ /* 0x000fe2000f8a10ff */
[----:B------:R-:W-:Y:S01]  /*3790*/  FFMA R191, R111, R15, R110 ;  /* 0x0000000f6fbf7223 */ /* 0x000fe2000000006e */
[-C--:B------:R-:W-:Y:S01]  /*37a0*/  IADD3 R188, P4, R192, R154.reuse, RZ ;  /* 0x0000009ac0bc7210 */ /* 0x080fe20007f9e0ff */
[----:B------:R-:W-:Y:S01]  /*37b0*/  IMAD.WIDE.U32 R110, R9, R154, R186 ;  /* 0x0000009a096e7225 */ /* 0x000fe200078e00ba */
[----:B------:R-:W-:Y:S01]  /*37c0*/  BSSY B1, `(.L_x_65) ;  /* 0x000000b000017945 */ /* 0x000fe20003800000 */
[----:B------:R-:W-:Y:S01]  /*37d0*/  LEA.HI.X R183, R183, UR11, R190, 0x2, P5 ;  /* 0x0000000bb7b77c11 */ /* 0x000fe2000a8f14be */
[----:B------:R0:W-:Y:S01]  /*37e0*/  @P1 STG.E desc[UR16][R180.64+0x20], R191 ;  /* 0x000020bfb4001986 */ /* 0x0001e2000c101910 */
[----:B------:R-:W-:Y:S01]  /*37f0*/  ISETP.GT.AND P1, PT, R11, 0x30, P2 ;  /* 0x000000300b00780c */ /* 0x000fe20001724270 */
[----:B------:R-:W-:Y:S01]  /*3800*/  IMAD.WIDE.U32 R184, R154, 0x7, R184 ;  /* 0x000000079ab87825 */ /* 0x000fe200078e00b8 */
[----:B------:R-:W-:-:S02]  /*3810*/  IADD3 R110, P6, R156, R110, RZ ;  /* 0x0000006e9c6e7210 */ /* 0x000fc40007fde0ff */
[----:B------:R-:W-:Y:S01]  /*3820*/  IADD3 R193, P5, R188, R152, RZ ;  /* 0x00000098bcc17210 */ /* 0x000fe20007fbe0ff */
[----:B------:R-:W-:Y:S01]  /*3830*/  IMAD.X R189, R189, 0x1, R155, P4 ;  /* 0x00000001bdbd7824 */ /* 0x000fe200020e069b */
[----:B------:R-:W-:-:S07]  /*3840*/  IADD3.X R111, R157, R7, R111, P6, !PT ;  /* 0x000000079d6f7210 */ /* 0x000fce00037fe46f */
[----:B0-----:R-:W-:Y:S05]  /*3850*/  @!P1 BRA `(.L_x_66) ;  /* 0x0000000000049947 */ /* 0x001fea0003800000 */
[----:B------:R0:W5:Y:S02]  /*3860*/  LDG.E.LTC128B R19, desc[UR16][R182.64] ;  /* 0x00000010b6137981 */ /* 0x000164000c1e1920 */
.L_x_66:
[----:B------:R-:W-:Y:S05]  /*3870*/  BSYNC B1 ;  /* 0x0000000000017941 */ /* 0x000fea0003800000 */
.L_x_65:
[----:B------:R-:W-:Y:S01]  /*3880*/  IADD3 R190, P4, R184, R154, RZ ;  /* 0x0000009ab8be7210 */ /* 0x000fe20007f9e0ff */
[----:B0-----:R-:W-:Y:S01]  /*3890*/  IMAD.X R182, R189, 0x1, R23, P5 ;  /* 0x00000001bdb67824 */ /* 0x001fe200028e0617 */
[----:B------:R-:W-:Y:S01]  /*38a0*/  IADD3 R184, P5, R18, R106, RZ ;  /* 0x0000006a12b87210 */ /* 0x000fe20007fbe0ff */
[----:B-----5:R-:W-:Y:S01]  /*38b0*/  FMUL R183, R19, R14 ;  /* 0x0000000e13b77220 */ /* 0x020fe20000400000 */
[----:B------:R-:W-:Y:S01]  /*38c0*/  IADD3.X R191, R155, R16, R185, P4, !PT ;  /* 0x000000109bbf7210 */ /* 0x000fe200027fe4b9 */
[----:B------:R-:W-:Y:S01]  /*38d0*/  BSSY B1, `(.L_x_67) ;  /* 0x000000c000017945 */ /* 0x000fe20003800000 */
[----:B------:R-:W-:Y:S01]  /*38e0*/  ISETP.GT.AND P4, PT, R11, 0x31, P2 ;  /* 0x000000310b00780c */ /* 0x000fe20001784270 */
[----:B------:R-:W-:Y:S02]  /*38f0*/  IMAD.X R185, R17, 0x1, R107, P5 ;  /* 0x0000000111b97824 */ /* 0x000fe400028e066b */
[----:B------:R-:W-:Y:S01]  /*3900*/  FFMA R183, R112, R15, R183 ;  /* 0x0000000f70b77223 */ /* 0x000fe200000000b7 */
[----:B------:R-:W-:Y:S01]  /*3910*/  LEA R192, P6, R193, UR10, 0x2 ;  /* 0x0000000ac1c07c11 */ /* 0x000fe2000f8c10ff */
[----:B------:R-:W-:-:S03]  /*3920*/  IMAD.WIDE.U32 R196, R9, R154, R190 ;  /* 0x0000009a09c47225 */ /* 0x000fc600078e00be */
[----:B------:R0:W-:Y:S01]  /*3930*/  @P1 STG.E desc[UR16][R184.64], R183 ;  /* 0x000000b7b8001986 */ /* 0x0001e2000c101910 */
[----:B------:R-:W-:Y:S01]  /*3940*/  LEA.HI.X R193, R193, UR11, R182, 0x2, P6 ;  /* 0x0000000bc1c17c11 */ /* 0x000fe2000b0f14b6 */
[----:B------:R-:W-:Y:S01]  /*3950*/  IMAD.WIDE.U32 R194, R5, UR8, R110 ;  /* 0x0000000805c27c25 */ /* 0x000fe2000f8e006e */
[----:B------:R-:W-:Y:S02]  /*3960*/  IADD3 R182, P5, R18, R180, RZ ;  /* 0x000000b412b67210 */ /* 0x000fe40007fbe0ff */
[----:B------:R-:W-:Y:S11]  /*3970*/  @!P4 BRA `(.L_x_68) ;  /* 0x000000000004c947 */ /* 0x000ff60003800000 */
[----:B------:R0:W5:Y:S02]  /*3980*/  LDG.E.LTC128B R19, desc[UR16][R192.64] ;  /* 0x00000010c0137981 */ /* 0x000164000c1e1920 */
.L_x_68:
[----:B------:R-:W-:Y:S05]  /*3990*/  BSYNC B1 ;  /* 0x0000000000017941 */ /* 0x000fea0003800000 */
.L_x_67:
        /* <DEDUP_REMOVED lines=14> */
.L_x_70:
[----:B------:R-:W-:Y:S05]  /*3a80*/  BSYNC B1 ;  /* 0x0000000000017941 */ /* 0x000fea0003800000 */
.L_x_69:
        /* <DEDUP_REMOVED lines=13> */
.L_x_72:
[----:B------:R-:W-:Y:S05]  /*3b60*/  BSYNC B1 ;  /* 0x0000000000017941 */ /* 0x000fea0003800000 */
.L_x_71:
        /* <DEDUP_REMOVED lines=12> */
.L_x_74:
[----:B------:R-:W-:Y:S05]  /*3c30*/  BSYNC B1 ;  /* 0x0000000000017941 */ /* 0x000fea0003800000 */
.L_x_73:
        /* <DEDUP_REMOVED lines=23> */
.L_x_76:
[----:B------:R-:W-:Y:S05]  /*3db0*/  BSYNC B1 ;  /* 0x0000000000017941 */ /* 0x000fea0003800000 */
.L_x_75:
        /* <DEDUP_REMOVED lines=12> */
[----:B------:R-:W-:-:S03]  /*3e80*/  LEA R186, P6, R196, UR10, 0x2 ;  /* 0x0000000ac4ba7c11 */ /* 0x000fc6000f8c10ff */
[----:B------:R-:W-:Y:S01]  /*3e90*/  IMAD.IADD R117, R8, 0x1, R197 ;  /* 0x0000000108757824 */ /* 0x000fe200078e02c5 */
[----:B------:R-:W-:Y:S01]  /*3ea0*/  LEA R116, P4, R198, UR10, 0x2 ;  /* 0x0000000ac6747c11 */ /* 0x000fe2000f8810ff */
[----:B0-----:R-:W-:Y:S02]  /*3eb0*/  IMAD.IADD R201, R8, 0x1, R199 ;  /* 0x0000000108c97824 */ /* 0x001fe400078e02c7 */
[----:B------:R-:W-:Y:S01]  /*3ec0*/  IMAD.IADD R200, R16, 0x1, R195 ;  /* 0x0000000110c87824 */ /* 0x000fe200078e02c3 */
[----:B------:R-:W-:Y:S01]  /*3ed0*/  LEA.HI.X R187, R196, UR11, R117, 0x2, P6 ;  /* 0x0000000bc4bb7c11 */ /* 0x000fe2000b0f1475 */
[----:B------:R-:W-:Y:S08]  /*3ee0*/  @!P1 BRA `(.L_x_78) ;  /* 0x0000000000049947 */ /* 0x000ff00003800000 */
[----:B------:R0:W5:Y:S02]  /*3ef0*/  LDG.E.LTC128B R19, desc[UR16][R186.64+0x20] ;  /* 0x00002010ba137981 */ /* 0x000164000c1e1920 */
.L_x_78:
[----:B------:R-:W-:Y:S05]  /*3f00*/  BSYNC B1 ;  /* 0x0000000000017941 */ /* 0x000fea0003800000 */
.L_x_77:
        /* <DEDUP_REMOVED lines=13> */
.L_x_80:
[----:B------:R-:W-:Y:S05]  /*3fe0*/  BSYNC B1 ;  /* 0x0000000000017941 */ /* 0x000fea0003800000 */
.L_x_79:
        /* <DEDUP_REMOVED lines=15> */
.L_x_82:
[----:B------:R-:W-:Y:S05]  /*40e0*/  BSYNC B1 ;  /* 0x0000000000017941 */ /* 0x000fea0003800000 */
.L_x_81:
[----:B------:R-:W-:Y:S01]  /*40f0*/  IADD3 R118, P4, R18, R114, RZ ;  /* 0x0000007212767210 */ /* 0x000fe20007f9e0ff */
[----:B0----5:R-:W-:Y:S01]  /*4100*/  FMUL R195, R19, R14 ;  /* 0x0000000e13c37220 */ /* 0x021fe20000400000 */
[----:B------:R-:W-:Y:S01]  /*4110*/  ISETP.GT.AND P1, PT, R11, 0x41, P2 ;  /* 0x000000410b00780c */ /* 0x000fe20001724270 */
[----:B-1----:R-:W-:Y:S01]  /*4120*/  IMAD.WIDE.U32 R200, R9, R154, R198 ;  /* 0x0000009a09c87225 */ /* 0x002fe200078e00c6 */
[----:B------:R-:W-:Y:S03]  /*4130*/  BSSY B1, `(.L_x_83) ;  /* 0x000000a000017945 */ /* 0x000fe60003800000 */
[----:B------:R-:W-:Y:S01]  /*4140*/  FFMA R205, R120, R15, R195 ;  /* 0x0000000f78cd7223 */ /* 0x000fe200000000c3 */
[----:B------:R-:W-:Y:S01]  /*4150*/  IMAD.X R119, R17, 0x1, R115, P4 ;  /* 0x0000000111777824 */ /* 0x000fe200020e0673 */
[----:B------:R-:W-:Y:S01]  /*4160*/  IADD3 R202, P4, R156, R200, RZ ;  /* 0x000000c89cca7210 */ /* 0x000fe20007f9e0ff */
[----:B------:R-:W-:-:S03]  /*4170*/  IMAD.WIDE.U32 R190, R154, 0x7, R190 ;  /* 0x000000079abe7825 */ /* 0x000fc600078e00be */
[----:B------:R0:W-:Y:S01]  /*4180*/  @P5 STG.E desc[UR16][R118.64], R205 ;  /* 0x000000cd76005986 */ /* 0x0001e2000c101910 */
[----:B------:R-:W-:Y:S02]  /*4190*/  IADD3.X R203, R157, R7, R201, P4, !PT ;  /* 0x000000079dcb7210 */ /* 0x000fe400027fe4c9 */
[----:B------:R-:W-:Y:S01]  /*41a0*/  IADD3 R194, P6, R190, R154, RZ ;  /* 0x0000009abec27210 */ /* 0x000fe20007fde0ff */
[----:B------:R-:W-:-:S12]  /*41b0*/  @!P1 BRA `(.L_x_84) ;  /* 0x0000000000049947 */ /* 0x000fd80003800000 */
[----:B------:R1:W5:Y:S02]  /*41c0*/  LDG.E.LTC128B R19, desc[UR16][R192.64] ;  /* 0x00000010c0137981 */ /* 0x000364000c1e1920 */
.L_x_84:
[----:B------:R-:W-:Y:S05]  /*41d0*/  BSYNC B1 ;  /* 0x0000000000017941 */ /* 0x000fea0003800000 */
.L_x_83:
        /* <DEDUP_REMOVED lines=16> */
.L_x_86:
[----:B------:R-:W-:Y:S05]  /*42e0*/  BSYNC B1 ;  /* 0x0000000000017941 */ /* 0x000fea0003800000 */
.L_x_85:
[----:B------:R-:W-:Y:S01]  /*42f0*/  ISETP.GT.AND P1, PT, R11, 0x41, P0 ;  /* 0x000000410b00780c */ /* 0x000fe20000724270 */
[----:B-----5:R-:W-:Y:S01]  /*4300*/  FMUL R203, R19, R14 ;  /* 0x0000000e13cb7220 */ /* 0x020fe20000400000 */
[----:B-1----:R-:W-:Y:S01]  /*4310*/  IADD3.X R201, R157, R7, R121, P6, !PT ;  /* 0x000000079dc97210 */ /* 0x002fe200037fe479 */
[----:B------:R-:W-:Y:S01]  /*4320*/  IMAD.WIDE.U32 R198, R154, 0x7, R198 ;  /* 0x000000079ac67825 */ /* 0x000fe200078e00c6 */
[----:B------:R-:W-:Y:S03]  /*4330*/  BSSY B1, `(.L_x_87) ;  /* 0x000000d000017945 */ /* 0x000fe60003800000 */
[----:B0-----:R-:W-:Y:S01]  /*4340*/  FFMA R205, R122, R15, R203 ;  /* 0x0000000f7acd7223 */ /* 0x001fe200000000cb */
        /* <DEDUP_REMOVED lines=11> */
.L_x_88:
[----:B------:R-:W-:Y:S05]  /*4400*/  BSYNC B1 ;  /* 0x0000000000017941 */ /* 0x000fea0003800000 */
.L_x_87:
        /* <DEDUP_REMOVED lines=18> */
.L_x_90:
[----:B------:R-:W-:Y:S05]  /*4530*/  BSYNC B1 ;  /* 0x0000000000017941 */ /* 0x000fea0003800000 */
.L_x_89:
[----:B------:R-:W-:Y:S01]  /*4540*/  IMAD.X R207, R201, 0x1, R23, P5 ;  /* 0x00000001c9cf7824 */ /* 0x000fe200028e0617 */
[----:B0-----:R-:W-:Y:S01]  /*4550*/  IADD3 R198, P4, R194, R154, RZ ;  /* 0x0000009ac2c67210 */ /* 0x001fe20007f9e0ff */
[----:B-----5:R-:W-:Y:S01]  /*4560*/  FMUL R205, R19, R14 ;  /* 0x0000000e13cd7220 */ /* 0x020fe20000400000 */
[----:B------:R-:W-:Y:S01]  /*4570*/  IADD3 R196, P5, R18, R118, RZ ;  /* 0x0000007612c47210 */ /* 0x000fe20007fbe0ff */
[----:B------:R-:W-:Y:S01]  /*4580*/  BSSY B1, `(.L_x_91) ;  /* 0x000000d000017945 */ /* 0x000fe20003800000 */
[----:B------:R-:W-:Y:S01]  /*4590*/  IADD3.X R199, R155, R16, R195, P4, !PT ;  /* 0x000000109bc77210 */ /* 0x000fe200027fe4c3 */
[----:B------:R-:W-:Y:S01]  /*45a0*/  FFMA R195, R124, R15, R205 ;  /* 0x0000000f7cc37223 */ /* 0x000fe200000000cd */
[----:B------:R-:W-:Y:S01]  /*45b0*/  ISETP.GT.AND P4, PT, R11, 0x49, P2 ;  /* 0x000000490b00780c */ /* 0x000fe20001784270 */
[----:B------:R-:W-:Y:S01]  /*45c0*/  IMAD.X R197, R17, 0x1, R119, P5 ;  /* 0x0000000111c57824 */ /* 0x000fe200028e0677 */
[----:B------:R-:W-:Y:S01]  /*45d0*/  LEA R206, P6, R204, UR10, 0x2 ;  /* 0x0000000accce7c11 */ /* 0x000fe2000f8c10ff */
[----:B------:R-:W-:Y:S01]  /*45e0*/  IMAD.WIDE.U32 R208, R9, R154, R198 ;  /* 0x0000009a09d07225 */ /* 0x000fe200078e00c6 */
[----:B------:R-:W-:-:S02]  /*45f0*/  IADD3 R194, P5, R18, R192, RZ ;  /* 0x000000c012c27210 */ /* 0x000fc40007fbe0ff */
[----:B------:R0:W-:Y:S01]  /*4600*/  @P1 STG.E desc[UR16][R196.64], R195 ;  /* 0x000000c3c4001986 */ /* 0x0001e2000c101910 */
[----:B------:R-:W-:Y:S01]  /*4610*/  LEA.HI.X R207, R204, UR11, R207, 0x2, P6 ;  /* 0x0000000bcccf7c11 */ /* 0x000fe2000b0f14cf */
[----:B------:R-:W-:-:S05]  /*4620*/  IMAD.WIDE.U32 R204, R5, UR8, R122 ;  /* 0x0000000805cc7c25 */ /* 0x000fca000f8e007a */
[----:B------:R-:W-:Y:S05]  /*4630*/  @!P4 BRA `(.L_x_92) ;  /* 0x000000000004c947 */ /* 0x000fea0003800000 */
[----:B------:R0:W5:Y:S02]  /*4640*/  LDG.E.LTC128B R19, desc[UR16][R206.64] ;  /* 0x00000010ce137981 */ /* 0x000164000c1e1920 */
.L_x_92:
[----:B------:R-:W-:Y:S05]  /*4650*/  BSYNC B1 ;  /* 0x0000000000017941 */ /* 0x000fea0003800000 */
.L_x_91:
[----:B0----5:R-:W-:Y:S01]  /*4660*/  FMUL R206, R19, R14 ;  /* 0x0000000e13ce7220 */ /* 0x021fe20000400000 */
[----:B------:R-:W-:Y:S01]  /*4670*/  IMAD.X R195, R17, 0x1, R193, P5 ;  /* 0x0000000111c37824 */ /* 0x000fe200028e06c1 */
        /* <DEDUP_REMOVED lines=9> */
[----:B------:R-:W-:-:S04]  /*4710*/  IMAD.WIDE.U32 R204, R154, 0x7, R202 ;  /* 0x000000079acc7825 */ /* 0x000fc800078e00ca */
[----:B------:R-:W-:-:S06]  /*4720*/  IMAD.WIDE.U32 R202, R5, UR8, R124 ;  /* 0x0000000805ca7c25 */ /* 0x000fcc000f8e007c */
[----:B0-----:R-:W-:Y:S05]  /*4730*/  @!P1 BRA `(.L_x_94) ;  /* 0x0000000000049947 */ /* 0x001fea0003800000 */
[----:B------:R0:W5:Y:S02]  /*4740*/  LDG.E.LTC128B R19, desc[UR16][R122.64+0x20] ;  /* 0x000020107a137981 */ /* 0x000164000c1e1920 */
.L_x_94:
[----:B------:R-:W-:Y:S05]  /*4750*/  BSYNC B1 ;  /* 0x0000000000017941 */ /* 0x000fea0003800000 */
.L_x_93:
[----:B-----5:R-:W-:Y:S01]  /*4760*/  FMUL R125, R19, R14 ;  /* 0x0000000e137d7220 */ /* 0x020fe20000400000 */
[----:B------:R-:W-:Y:S01]  /*4770*/  IADD3 R206, P4, R204, R154, RZ ;  /* 0x0000009accce7210 */ /* 0x000fe20007f9e0ff */
[----:B------:R-:W-:Y:S01]  /*4780*/  IMAD.IADD R203, R8, 0x1, R203 ;  /* 0x0000000108cb7824 */ /* 0x000fe200078e02cb */
[----:B------:R-:W-:Y:S01]  /*4790*/  LEA R124, P5, R202, UR10, 0x2 ;  /* 0x0000000aca7c7c11 */ /* 0x000fe2000f8a10ff */
[----:B------:R-:W-:Y:S01]  /*47a0*/  FFMA R209, R126, R15, R125 ;  /* 0x0000000f7ed17223 */ /* 0x000fe2000000007d */
[----:B------:R-:W-:Y:S01]  /*47b0*/  IADD3.X R207, R155, R16, R205, P4, !PT ;  /* 0x000000109bcf7210 */ /* 0x000fe200027fe4cd */
[----:B------:R-:W-:Y:S01]  /*47c0*/  BSSY B1, `(.L_x_95) ;  /* 0x0000008000017945 */ /* 0x000fe20003800000 */
[----:B------:R-:W-:Y:S01]  /*47d0*/  ISETP.GT.AND P4, PT, R11, 0x49, P0 ;  /* 0x000000490b00780c */ /* 0x000fe20000784270 */
[----:B------:R-:W-:Y:S01]  /*47e0*/  IMAD.WIDE.U32 R200, R154, 0x7, R200 ;  /* 0x000000079ac87825 */ /* 0x000fe200078e00c8 */
[----:B------:R0:W-:Y:S01]  /*47f0*/  @P1 STG.E desc[UR16][R196.64+0x20], R209 ;  /* 0x000020d1c4001986 */ /* 0x0001e2000c101910 */
[----:B------:R-:W-:-:S02]  /*4800*/  LEA.HI.X R125, R202, UR11, R203, 0x2, P5 ;  /* 0x0000000bca7d7c11 */ /* 0x000fc4000a8f14cb */
[----:B------:R-:W-:-:S08]  /*4810*/  IMAD.WIDE.U32 R202, R9, R154, R206 ;  /* 0x0000009a09ca7225 */ /* 0x000fd000078e00ce */
[----:B------:R-:W-:Y:S05]  /*4820*/  @!P4 BRA `(.L_x_96) ;  /* 0x000000000004c947 */ /* 0x000fea0003800000 */
[----:B------:R0:W5:Y:S02]  /*4830*/  LDG.E.LTC128B R19, desc[UR16][R124.64+0x20] ;  /* 0x000020107c137981 */ /* 0x000164000c1e1920 */
.L_x_96:
[----:B------:R-:W-:Y:S05]  /*4840*/  BSYNC B1 ;  /* 0x0000000000017941 */ /* 0x000fea0003800000 */
.L_x_95:
[----:B-----5:R-:W-:Y:S01]  /*4850*/  FMUL R126, R19, R14 ;  /* 0x0000000e137e7220 */ /* 0x020fe20000400000 */
[----:B------:R-:W-:Y:S01]  /*4860*/  IMAD.IADD R205, R16, 0x1, R201 ;  /* 0x0000000110cd7824 */ /* 0x000fe200078e02c9 */
[----:B------:R-:W-:Y:S01]  /*4870*/  IADD3 R201, P6, R152, R200, RZ ;  /* 0x000000c898c97210 */ /* 0x000fe20007fde0ff */
[----:B------:R-:W-:-:S04]  /*4880*/  IMAD.WIDE.U32 R198, R154, 0x7, R198 ;  /* 0x000000079ac67825 */ /* 0x000fc800078e00c6 */
[----:B0-----:R-:W-:Y:S01]  /*4890*/  FFMA R209, R127, R15, R126 ;  /* 0x0000000f7fd17223 */ /* 0x001fe2000000007e */
[----:B------:R-:W-:Y:S01]  /*48a0*/  IADD3 R204, P1, R200, R154, RZ ;  /* 0x0000009ac8cc7210 */ /* 0x000fe20007f3e0ff */
[----:B------:R-:W-:Y:S01]  /*48b0*/  BSSY B1, `(.L_x_97) ;  /* 0x000000e000017945 */ /* 0x000fe20003800000 */
[----:B------:R-:W-:Y:S01]  /*48c0*/  IMAD.X R200, R205, 0x1, R23, P6 ;  /* 0x00000001cdc87824 */ /* 0x000fe200030e0617 */
[----:B------:R-:W-:Y:S01]  /*48d0*/  LEA R126, P6, R201, UR10, 0x2 ;  /* 0x0000000ac97e7c11 */ /* 0x000fe2000f8c10ff */
[----:B------:R0:W-:Y:S01]  /*48e0*/  @P4 STG.E desc[UR16][R194.64+0x20], R209 ;  /* 0x000020d1c2004986 */ /* 0x0001e2000c101910 */
[----:B------:R-:W-:Y:S01]  /*48f0*/  ISETP.GT.AND P4, PT, R11, 0x50, P2 ;  /* 0x000000500b00780c */ /* 0x000fe20001784270 */
[----:B------:R-:W-:Y:S01]  /*4900*/  IMAD.X R205, R205, 0x1, R155, P1 ;  /* 0x00000001cdcd7824 */ /* 0x000fe200008e069b */
[----:B------:R-:W-:Y:S02]  /*4910*/  IADD3 R210, P5, R156, R202, RZ ;  /* 0x000000ca9cd27210 */ /* 0x000fe40007fbe0ff */
[----:B------:R-:W-:-:S02]  /*4920*/  LEA.HI.X R127, R201, UR11, R200, 0x2, P6 ;  /* 0x0000000bc97f7c11 */ /* 0x000fc4000b0f14c8 */
[----:B------:R-:W-:Y:S02]  /*4930*/  IADD3 R202, P6, R198, R154, RZ ;  /* 0x0000009ac6ca7210 */ /* 0x000fe40007fde0ff */
[----:B------:R-:W-:Y:S02]  /*4940*/  IADD3.X R211, R157, R7, R203, P5, !PT ;  /* 0x000000079dd37210 */ /* 0x000fe40002ffe4cb */
[----:B------:R-:W-:Y:S02]  /*4950*/  IADD3 R208, P5, R204, R152, RZ ;  /* 0x00000098ccd07210 */ /* 0x000fe40007fbe0ff */
[----:B------:R-:W-:Y:S01]  /*4960*/  IADD3.X R203, R155, R16, R199, P6, !PT ;  /* 0x000000109bcb7210 */ /* 0x000fe200037fe4c7 */
[----:B0-----:R-:W-:Y:S10]  /*4970*/  @!P4 BRA `(.L_x_98) ;  /* 0x000000000004c947 */ /* 0x001ff40003800000 */
[----:B------:R0:W5:Y:S02]  /*4980*/  LDG.E.LTC128B R19, desc[UR16][R126.64] ;  /* 0x000000107e137981 */ /* 0x000164000c1e1920 */
.L_x_98:
[----:B------:R-:W-:Y:S05]  /*4990*/  BSYNC B1 ;  /* 0x0000000000017941 */ /* 0x000fea0003800000 */
.L_x_97:
[----:B------:R-:W-:Y:S01]  /*49a0*/  IADD3 R200, P1, R18, R196, RZ ;  /* 0x000000c412c87210 */ /* 0x000fe20007f3e0ff */
[----:B-----5:R-:W-:Y:S01]  /*49b0*/  FMUL R201, R19, R14 ;  /* 0x0000000e13c97220 */ /* 0x020fe20000400000 */
[----:B0-----:R-:W-:Y:S01]  /*49c0*/  IMAD.X R127, R205, 0x1, R23, P5 ;  /* 0x00000001cd7f7824 */ /* 0x001fe200028e0617 */
[----:B------:R-:W-:Y:S01]  /*49d0*/  LEA R126, P5, R208, UR10, 0x2 ;  /* 0x0000000ad07e7c11 */ /* 0x000fe2000f8a10ff */
[----:B------:R-:W-:-:S04]  /*49e0*/  IMAD.WIDE.U32 R198, R9, R154, R202 ;  /* 0x0000009a09c67225 */ /* 0x000fc800078e00ca */
[----:B------:R-:W-:Y:S01]  /*49f0*/  FFMA R213, R128, R15, R201 ;  /* 0x0000000f80d57223 */ /* 0x000fe200000000c9 */
[----:B------:R-:W-:Y:S01]  /*4a00*/  BSSY B1, `(.L_x_99) ;  /* 0x000000b000017945 */ /* 0x000fe20003800000 */
[----:B------:R-:W-:Y:S01]  /*4a10*/  LEA.HI.X R127, R208, UR11, R127, 0x2, P5 ;  /* 0x0000000bd07f7c11 */ /* 0x000fe2000a8f147f */
[----:B------:R-:W-:Y:S01]  /*4a20*/  IMAD.X R201, R17, 0x1, R197, P1 ;  /* 0x0000000111c97824 */ /* 0x000fe200008e06c5 */
[----:B------:R-:W-:Y:S01]  /*4a30*/  ISETP.GT.AND P1, PT, R11, 0x51, P2 ;  /* 0x000000510b00780c */ /* 0x000fe20001724270 */
[----:B------:R-:W-:Y:S01]  /*4a40*/  IMAD.WIDE.U32 R210, R5, UR8, R210 ;  /* 0x0000000805d27c25 */ /* 0x000fe2000f8e00d2 */
[----:B------:R-:W-:Y:S02]  /*4a50*/  IADD3 R208, P6, R156, R198, RZ ;  /* 0x000000c69cd07210 */ /* 0x000fe40007fde0ff */
[----:B------:R0:W-:Y:S01]  /*4a60*/  @P4 STG.E desc[UR16][R200.64], R213 ;  /* 0x000000d5c8004986 */ /* 0x0001e2000c101910 */
[----:B------:R-:W-:Y:S02]  /*4a70*/  IADD3 R198, P5, R18, R194, RZ ;  /* 0x000000c212c67210 */ /* 0x000fe40007fbe0ff */
[----:B------:R-:W-:-:S06]  /*4a80*/  IADD3.X R209, R157, R7, R199, P6, !PT ;  /* 0x000000079dd17210 */ /* 0x000fcc00037fe4c7 */
[----:B------:R-:W-:Y:S05]  /*4a90*/  @!P1 BRA `(.L_x_100) ;  /* 0x0000000000049947 */ /* 0x000fea0003800000 */
[----:B------:R0:W5:Y:S02]  /*4aa0*/  LDG.E.LTC128B R19, desc[UR16][R126.64] ;  /* 0x000000107e137981 */ /* 0x000164000c1e1920 */
.L_x_100:
[----:B------:R-:W-:Y:S05]  /*4ab0*/  BSYNC B1 ;  /* 0x0000000000017941 */ /* 0x000fea0003800000 */
.L_x_99:
[----:B-----5:R-:W-:Y:S01]  /*4ac0*/  FMUL R128, R19, R14 ;  /* 0x0000000e13807220 */ /* 0x020fe20000400000 */
[----:B------:R-:W-:Y:S01]  /*4ad0*/  IMAD.X R199, R17, 0x1, R195, P5 ;  /* 0x0000000111c77824 */ /* 0x000fe200028e06c3 */
[----:B------:R-:W-:Y:S01]  /*4ae0*/  ISETP.GT.AND P4, PT, R11, 0x50, P0 ;  /* 0x000000500b00780c */ /* 0x000fe20000784270 */
[----:B0-----:R-:W-:Y:S02]  /*4af0*/  IMAD.IADD R127, R8, 0x1, R211 ;  /* 0x00000001087f7824 */ /* 0x001fe400078e02d3 */
[----:B------:R-:W-:Y:S01]  /*4b00*/  FFMA R129, R129, R15, R128 ;  /* 0x0000000f81817223 */ /* 0x000fe20000000080 */
[C---:B------:R-:W-:Y:S01]  /*4b10*/  LEA R126, P5, R210.reuse, UR10, 0x2 ;  /* 0x0000000ad27e7c11 */ /* 0x040fe2000f8a10ff */
[----:B------:R-:W-:Y:S01]  /*4b20*/  BSSY B1, `(.L_x_101) ;  /* 0x0000006000017945 */ /* 0x000fe20003800000 */
[----:B------:R-:W-:Y:S02]  /*4b30*/  IMAD.WIDE.U32 R208, R5, UR8, R208 ;  /* 0x0000000805d07c25 */ /* 0x000fe4000f8e00d0 */
[----:B------:R0:W-:Y:S01]  /*4b40*/  @P1 STG.E desc[UR16][R198.64], R129 ;  /* 0x00000081c6001986 */ /* 0x0001e2000c101910 */
[----:B------:R-:W-:-:S04]  /*4b50*/  LEA.HI.X R127, R210, UR11, R127, 0x2, P5 ;  /* 0x0000000bd27f7c11 */ /* 0x000fc8000a8f147f */
[----:B------:R-:W-:Y:S05]  /*4b60*/  @!P4 BRA `(.L_x_102) ;  /* 0x000000000004c947 */ /* 0x000fea0003800000 */
[----:B------:R0:W5:Y:S02]  /*4b70*/  LDG.E.LTC128B R19, desc[UR16][R126.64+0x20] ;  /* 0x000020107e137981 */ /* 0x000164000c1e1920 */
.L_x_102:
[----:B------:R-:W-:Y:S05]  /*4b80*/  BSYNC B1 ;  /* 0x0000000000017941 */ /* 0x000fea0003800000 */
.L_x_101:
[----:B0----5:R-:W-:Y:S01]  /*4b90*/  FMUL R129, R19, R14 ;  /* 0x0000000e13817220 */ /* 0x021fe20000400000 */
[----:B------:R-:W-:Y:S01]  /*4ba0*/  ISETP.GT.AND P5, PT, R11, 0x51, P0 ;  /* 0x000000510b00780c */ /* 0x000fe200007a4270 */
[----:B------:R-:W-:Y:S01]  /*4bb0*/  BSSY B1, `(.L_x_103) ;  /* 0x0000009000017945 */ /* 0x000fe20003800000 */
[----:B------:R-:W-:Y:S01]  /*4bc0*/  LEA R128, P1, R208, UR10, 0x2 ;  /* 0x0000000ad0807c11 */ /* 0x000fe2000f8210ff */
[----:B------:R-:W-:Y:S01]  /*4bd0*/  FFMA R211, R130, R15, R129 ;  /* 0x0000000f82d37223 */ /* 0x000fe20000000081 */
[----:B------:R-:W-:Y:S02]  /*4be0*/  IMAD.IADD R129, R8, 0x1, R209 ;  /* 0x0000000108817824 */ /* 0x000fe400078e02d1 */
[----:B------:R-:W-:Y:S02]  /*4bf0*/  IMAD.WIDE.U32 R204, R154, 0x7, R204 ;  /* 0x000000079acc7825 */ /* 0x000fe400078e00cc */
[----:B------:R0:W-:Y:S01]  /*4c00*/  @P4 STG.E desc[UR16][R200.64+0x20], R211 ;  /* 0x000020d3c8004986 */ /* 0x0001e2000c101910 */
[----:B------:R-:W-:-:S04]  /*4c10*/  LEA.HI.X R129, R208, UR11, R129, 0x2, P1 ;  /* 0x0000000bd0817c11 */ /* 0x000fc800088f1481 */
[----:B------:R-:W-:Y:S05]  /*4c20*/  @!P5 BRA `(.L_x_104) ;  /* 0x000000000004d947 */ /* 0x000fea0003800000 */
[----:B------:R0:W5:Y:S02]  /*4c30*/  LDG.E.LTC128B R19, desc[UR16][R128.64+0x20] ;  /* 0x0000201080137981 */ /* 0x000164000c1e1920 */
.L_x_104:
[----:B------:R-:W-:Y:S05]  /*4c40*/  BSYNC B1 ;  /* 0x0000000000017941 */ /* 0x000fea0003800000 */
.L_x_103:
[----:B-----5:R-:W-:Y:S01]  /*4c50*/  FMUL R130, R19, R14 ;  /* 0x0000000e13827220 */ /* 0x020fe20000400000 */
[----:B------:R-:W-:Y:S01]  /*4c60*/  ISETP.GT.AND P1, PT, R11, 0x58, P2 ;  /* 0x000000580b00780c */ /* 0x000fe20001724270 */
[----:B------:R-:W-:Y:S01]  /*4c70*/  IMAD.IADD R210, R16, 0x1, R205 ;  /* 0x0000000110d27824 */ /* 0x000fe200078e02cd */
[----:B------:R-:W-:Y:S01]  /*4c80*/  BSSY B1, `(.L_x_105) ;  /* 0x0000009000017945 */ /* 0x000fe20003800000 */
[----:B------:R-:W-:Y:S01]  /*4c90*/  FFMA R209, R131, R15, R130 ;  /* 0x0000000f83d17223 */ /* 0x000fe20000000082 */
[----:B------:R-:W-:-:S04]  /*4ca0*/  IADD3 R131, P4, R152, R204, RZ ;  /* 0x000000cc98837210 */ /* 0x000fc80007f9e0ff */
[----:B------:R0:W-:Y:S01]  /*4cb0*/  @P5 STG.E desc[UR16][R198.64+0x20], R209 ;  /* 0x000020d1c6005986 */ /* 0x0001e2000c101910 */
[----:B------:R-:W-:Y:S01]  /*4cc0*/  IMAD.X R208, R210, 0x1, R23, P4 ;  /* 0x00000001d2d07824 */ /* 0x000fe200020e0617 */
[----:B------:R-:W-:-:S04]  /*4cd0*/  LEA R130, P4, R131, UR10, 0x2 ;  /* 0x0000000a83827c11 */ /* 0x000fc8000f8810ff */
[----:B------:R-:W-:Y:S01]  /*4ce0*/  LEA.HI.X R131, R131, UR11, R208, 0x2, P4 ;  /* 0x0000000b83837c11 */ /* 0x000fe2000a0f14d0 */
[----:B------:R-:W-:Y:S08]  /*4cf0*/  @!P1 BRA `(.L_x_106) ;  /* 0x0000000000049947 */ /* 0x000ff00003800000 */
[----:B------:R0:W5:Y:S02]  /*4d00*/  LDG.E.LTC128B R19, desc[UR16][R130.64] ;  /* 0x0000001082137981 */ /* 0x000164000c1e1920 */
.L_x_106:
[----:B------:R-:W-:Y:S05]  /*4d10*/  BSYNC B1 ;  /* 0x0000000000017941 */ /* 0x000fea0003800000 */
.L_x_105:
[----:B------:R-:W-:Y:S01]  /*4d20*/  IADD3 R208, P5, R204, R154, RZ ;  /* 0x0000009accd07210 */ /* 0x000fe20007fbe0ff */
[----:B0----5:R-:W-:Y:S01]  /*4d30*/  FMUL R131, R19, R14 ;  /* 0x0000000e13837220 */ /* 0x021fe20000400000 */
[----:B------:R-:W-:Y:S01]  /*4d40*/  IADD3 R204, P4, R18, R200, RZ ;  /* 0x000000c812cc7210 */ /* 0x000fe20007f9e0ff */
[----:B------:R-:W-:Y:S01]  /*4d50*/  IMAD.WIDE.U32 R206, R154, 0x7, R206 ;  /* 0x000000079ace7825 */ /* 0x000fe200078e00ce */
[----:B------:R-:W-:Y:S03]  /*4d60*/  BSSY B1, `(.L_x_107) ;  /* 0x000000f000017945 */ /* 0x000fe60003800000 */
[----:B------:R-:W-:Y:S01]  /*4d70*/  FFMA R211, R132, R15, R131 ;  /* 0x0000000f84d37223 */ /* 0x000fe20000000083 */
[----:B------:R-:W-:Y:S01]  /*4d80*/  IMAD.X R205, R17, 0x1, R201, P4 ;  /* 0x0000000111cd7824 */ /* 0x000fe200020e06c9 */
[----:B------:R-:W-:Y:S01]  /*4d90*/  ISETP.GT.AND P4, PT, R11, 0x59, P2 ;  /* 0x000000590b00780c */ /* 0x000fe20001784270 */
[----:B------:R-:W-:Y:S01]  /*4da0*/  IMAD.X R209, R210, 0x1, R155, P5 ;  /* 0x00000001d2d17824 */ /* 0x000fe200028e069b */
[----:B------:R-:W-:Y:S01]  /*4db0*/  IADD3 R131, P5, R208, R152, RZ ;  /* 0x00000098d0837210 */ /* 0x000fe20007fbe0ff */
[----:B------:R-:W-:Y:S01]  /*4dc0*/  IMAD.WIDE.U32 R202, R154, 0x7, R202 ;  /* 0x000000079aca7825 */ /* 0x000fe200078e00ca */
[----:B------:R0:W-:Y:S01]  /*4dd0*/  @P1 STG.E desc[UR16][R204.64], R211 ;  /* 0x000000d3cc001986 */ /* 0x0001e2000c101910 */
[----:B------:R-:W-:-:S02]  /*4de0*/  IADD3 R212, P6, R206, R154, RZ ;  /* 0x0000009aced47210 */ /* 0x000fc40007fde0ff */
[----:B------:R-:W-:Y:S01]  /*4df0*/  IMAD.X R132, R209, 0x1, R23, P5 ;  /* 0x00000001d1847824 */ /* 0x000fe200028e0617 */
[----:B------:R-:W-:Y:S02]  /*4e00*/  LEA R130, P5, R131, UR10, 0x2 ;  /* 0x0000000a83827c11 */ /* 0x000fe4000f8a10ff */
[----:B------:R-:W-:Y:S02]  /*4e10*/  IADD3.X R213, R155, R16, R207, P6, !PT ;  /* 0x000000109bd57210 */ /* 0x000fe400037fe4cf */
[----:B------:R-:W-:Y:S01]  /*4e20*/  LEA.HI.X R131, R131, UR11, R132, 0x2, P5 ;  /* 0x0000000b83837c11 */ /* 0x000fe2000a8f1484 */
[----:B------:R-:W-:Y:S08]  /*4e30*/  @!P4 BRA `(.L_x_108) ;  /* 0x000000000004c947 */ /* 0x000ff00003800000 */
[----:B------:R0:W5:Y:S02]  /*4e40*/  LDG.E.LTC128B R19, desc[UR16][R130.64] ;  /* 0x0000001082137981 */ /* 0x000164000c1e1920 */
.L_x_108:
[----:B------:R-:W-:Y:S05]  /*4e50*/  BSYNC B1 ;  /* 0x0000000000017941 */ /* 0x000fea0003800000 */
.L_x_107:
[-C--:B------:R-:W-:Y:S01]  /*4e60*/  IADD3 R206, P1, R202, R154.reuse, RZ ;  /* 0x0000009acace7210 */ /* 0x080fe20007f3e0ff */
[----:B0-----:R-:W-:-:S04]  /*4e70*/  IMAD.WIDE.U32 R130, R9, R154, R212 ;  /* 0x0000009a09827225 */ /* 0x001fc800078e00d4 */
[----:B-----5:R-:W-:Y:S01]  /*4e80*/  FMUL R132, R19, R14 ;  /* 0x0000000e13847220 */ /* 0x020fe20000400000 */
[----:B------:R-:W-:Y:S01]  /*4e90*/  BSSY B1, `(.L_x_109) ;  /* 0x0000016000017945 */ /* 0x000fe20003800000 */
[----:B------:R-:W-:Y:S02]  /*4ea0*/  IADD3.X R207, R155, R16, R203, P1, !PT ;  /* 0x000000109bcf7210 */ /* 0x000fe40000ffe4cb */
[C---:B------:R-:W-:Y:S01]  /*4eb0*/  IADD3 R130, P1, R156.reuse, R130, RZ ;  /* 0x000000829c827210 */ /* 0x040fe20007f3e0ff */
[----:B------:R-:W-:Y:S01]  /*4ec0*/  FFMA R215, R133, R15, R132 ;  /* 0x0000000f85d77223 */ /* 0x000fe20000000084 */
[----:B------:R-:W-:Y:S02]  /*4ed0*/  IMAD.WIDE.U32 R202, R9, R154, R206 ;  /* 0x0000009a09ca7225 */ /* 0x000fe400078e00ce */
[----:B------:R-:W-:Y:S02]  /*4ee0*/  IADD3.X R131, R157, R7, R131, P1, !PT ;  /* 0x000000079d837210 */ /* 0x000fe40000ffe483 */
[----:B------:R-:W-:Y:S01]  /*4ef0*/  IADD3 R210, P1, R156, R202, RZ ;  /* 0x000000ca9cd27210 */ /* 0x000fe20007f3e0ff */
[----:B------:R-:W-:-:S03]  /*4f00*/  IMAD.WIDE.U32 R130, R5, UR8, R130 ;  /* 0x0000000805827c25 */ /* 0x000fc6000f8e0082 */
[----:B------:R-:W-:Y:S01]  /*4f10*/  IADD3.X R211, R157, R7, R203, P1, !PT ;  /* 0x000000079dd37210 */ /* 0x000fe20000ffe4cb */
[----:B------:R-:W-:Y:S01]  /*4f20*/  IMAD.IADD R131, R8, 0x1, R131 ;  /* 0x0000000108837824 */ /* 0x000fe200078e0283 */
[----:B------:R-:W-:Y:S01]  /*4f30*/  LEA R202, P1, R130, UR10, 0x2 ;  /* 0x0000000a82ca7c11 */ /* 0x000fe2000f8210ff */
[----:B------:R-:W-:-:S03]  /*4f40*/  IMAD.WIDE.U32 R210, R5, UR8, R210 ;  /* 0x0000000805d27c25 */ /* 0x000fc6000f8e00d2 */
[----:B------:R-:W-:Y:S02]  /*4f50*/  LEA.HI.X R203, R130, UR11, R131, 0x2, P1 ;  /* 0x0000000b82cb7c11 */ /* 0x000fe400088f1483 */
[----:B------:R-:W-:Y:S01]  /*4f60*/  IADD3 R130, P5, R18, R198, RZ ;  /* 0x000000c612827210 */ /* 0x000fe20007fbe0ff */
[----:B------:R-:W-:Y:S01]  /*4f70*/  IMAD.IADD R133, R8, 0x1, R211 ;  /* 0x0000000108857824 */ /* 0x000fe200078e02d3 */
[----:B------:R-:W-:-:S03]  /*4f80*/  ISETP.GT.AND P1, PT, R11, 0x58, P0 ;  /* 0x000000580b00780c */ /* 0x000fc60000724270 */
[----:B------:R-:W-:Y:S01]  /*4f90*/  IMAD.X R131, R17, 0x1, R199, P5 ;  /* 0x0000000111837824 */ /* 0x000fe200028e06c7 */
[----:B------:R-:W-:-:S04]  /*4fa0*/  LEA R132, P5, R210, UR10, 0x2 ;  /* 0x0000000ad2847c11 */ /* 0x000fc8000f8a10ff */
[----:B------:R0:W-:Y:S01]  /*4fb0*/  @P4 STG.E desc[UR16][R130.64], R215 ;  /* 0x000000d782004986 */ /* 0x0001e2000c101910 */
[----:B------:R-:W-:-:S04]  /*4fc0*/  LEA.HI.X R133, R210, UR11, R133, 0x2, P5 ;  /* 0x0000000bd2857c11 */ /* 0x000fc8000a8f1485 */
[----:B------:R-:W-:Y:S05]  /*4fd0*/  @!P1 BRA `(.L_x_110) ;  /* 0x0000000000049947 */ /* 0x000fea0003800000 */
[----:B------:R0:W5:Y:S02]  /*4fe0*/  LDG.E.LTC128B R19, desc[UR16][R202.64+0x20] ;  /* 0x00002010ca137981 */ /* 0x000164000c1e1920 */
.L_x_110:
[----:B------:R-:W-:Y:S05]  /*4ff0*/  BSYNC B1 ;  /* 0x0000000000017941 */ /* 0x000fea0003800000 */
.L_x_109:
[----:B-----5:R-:W-:Y:S01]  /*5000*/  FMUL R211, R19, R14 ;  /* 0x0000000e13d37220 */ /* 0x020fe20000400000 */
[----:B------:R-:W-:Y:S01]  /*5010*/  ISETP.GT.AND P4, PT, R11, 0x59, P0 ;  /* 0x000000590b00780c */ /* 0x000fe20000784270 */
[----:B------:R-:W-:Y:S02]  /*5020*/  BSSY B1, `(.L_x_111) ;  /* 0x0000005000017945 */ /* 0x000fe40003800000 */
[----:B------:R-:W-:-:S05]  /*5030*/  FFMA R211, R134, R15, R211 ;  /* 0x0000000f86d37223 */ /* 0x000fca00000000d3 */
[----:B------:R0:W-:Y:S05]  /*5040*/  @P1 STG.E desc[UR16][R204.64+0x20], R211 ;  /* 0x000020d3cc001986 */ /* 0x0001ea000c101910 */
[----:B------:R-:W-:Y:S05]  /*5050*/  @!P4 BRA `(.L_x_112) ;  /* 0x000000000004c947 */ /* 0x000fea0003800000 */
[----:B------:R0:W5:Y:S02]  /*5060*/  LDG.E.LTC128B R19, desc[UR16][R132.64+0x20] ;  /* 0x0000201084137981 */ /* 0x000164000c1e1920 */
.L_x_112:
[----:B------:R-:W-:Y:S05]  /*5070*/  BSYNC B1 ;  /* 0x0000000000017941 */ /* 0x000fea0003800000 */
.L_x_111:
[----:B-----5:R-:W-:Y:S01]  /*5080*/  FMUL R134, R19, R14 ;  /* 0x0000000e13867220 */ /* 0x020fe20000400000 */
[----:B------:R-:W-:Y:S01]  /*5090*/  IMAD.WIDE.U32 R208, R154, 0x7, R208 ;  /* 0x000000079ad07825 */ /* 0x000fe200078e00d0 */
[----:B------:R-:W-:Y:S01]  /*50a0*/  ISETP.GT.AND P1, PT, R11, 0x60, P2 ;  /* 0x000000600b00780c */ /* 0x000fe20001724270 */
[----:B------:R-:W-:Y:S02]  /*50b0*/  BSSY B1, `(.L_x_113) ;  /* 0x000000a000017945 */ /* 0x000fe40003800000 */
[----:B0-----:R-:W-:Y:S01]  /*50c0*/  FFMA R211, R135, R15, R134 ;  /* 0x0000000f87d37223 */ /* 0x001fe20000000086 */
[----:B------:R-:W-:-:S04]  /*50d0*/  IMAD.IADD R214, R16, 0x1, R209 ;  /* 0x0000000110d67824 */ /* 0x000fc800078e02d1 */
[----:B------:R0:W-:Y:S01]  /*50e0*/  @P4 STG.E desc[UR16][R130.64+0x20], R211 ;  /* 0x000020d382004986 */ /* 0x0001e2000c101910 */
[----:B------:R-:W-:-:S05]  /*50f0*/  IADD3 R135, P4, R152, R208, RZ ;  /* 0x000000d098877210 */ /* 0x000fca0007f9e0ff */
[----:B------:R-:W-:Y:S01]  /*5100*/  IMAD.X R210, R214, 0x1, R23, P4 ;  /* 0x00000001d6d27824 */ /* 0x000fe200020e0617 */
[----:B------:R-:W-:-:S04]  /*5110*/  LEA R134, P4, R135, UR10, 0x2 ;  /* 0x0000000a87867c11 */ /* 0x000fc8000f8810ff */
[----:B------:R-:W-:Y:S01]  /*5120*/  LEA.HI.X R135, R135, UR11, R210, 0x2, P4 ;  /* 0x0000000b87877c11 */ /* 0x000fe2000a0f14d2 */
[----:B0-----:R-:W-:Y:S08]  /*5130*/  @!P1 BRA `(.L_x_114) ;  /* 0x0000000000049947 */ /* 0x001ff00003800000 */
[----:B------:R0:W5:Y:S02]  /*5140*/  LDG.E.LTC128B R19, desc[UR16][R134.64] ;  /* 0x0000001086137981 */ /* 0x000164000c1e1920 */
.L_x_114:
[----:B------:R-:W-:Y:S05]  /*5150*/  BSYNC B1 ;  /* 0x0000000000017941 */ /* 0x000fea0003800000 */
.L_x_113:
[----:B------:R-:W-:Y:S01]  /*5160*/  IMAD.WIDE.U32 R212, R154, 0x7, R212 ;  /* 0x000000079ad47825 */ /* 0x000fe200078e00d4 */
[-C--:B------:R-:W-:Y:S01]  /*5170*/  IADD3 R216, P4, R208, R154.reuse, RZ ;  /* 0x0000009ad0d87210 */ /* 0x080fe20007f9e0ff */
[----:B------:R-:W-:Y:S02]  /*5180*/  BSSY B1, `(.L_x_115) ;  /* 0x0000016000017945 */ /* 0x000fe40003800000 */
[----:B------:R-:W-:Y:S01]  /*5190*/  IMAD.WIDE.U32 R206, R154, 0x7, R206 ;  /* 0x000000079ace7825 */ /* 0x000fe200078e00ce */
[----:B------:R-:W-:-:S03]  /*51a0*/  IADD3 R212, P5, R212, R154, RZ ;  /* 0x0000009ad4d47210 */ /* 0x000fc60007fbe0ff */
[----:B------:R-:W-:Y:S01]  /*51b0*/  IMAD.X R217, R214, 0x1, R155, P4 ;  /* 0x00000001d6d97824 */ /* 0x000fe200020e069b */
[----:B------:R-:W-:Y:S02]  /*51c0*/  IADD3.X R213, R155, R16, R213, P5, !PT ;  /* 0x000000109bd57210 */ /* 0x000fe40002ffe4d5 */
[-C--:B------:R-:W-:Y:S02]  /*51d0*/  IADD3 R210, P5, R206, R154.reuse, RZ ;  /* 0x0000009aced27210 */ /* 0x080fe40007fbe0ff */
[----:B------:R-:W-:Y:S01]  /*51e0*/  ISETP.GT.AND P4, PT, R11, 0x61, P2 ;  /* 0x000000610b00780c */ /* 0x000fe20001784270 */
[----:B0-----:R-:W-:Y:S01]  /*51f0*/  IMAD.WIDE.U32 R134, R9, R154, R212 ;  /* 0x0000009a09867225 */ /* 0x001fe200078e00d4 */
[----:B------:R-:W-:-:S03]  /*5200*/  IADD3.X R211, R155, R16, R207, P5, !PT ;  /* 0x000000109bd37210 */ /* 0x000fc60002ffe4cf */
[----:B-----5:R-:W-:Y:S01]  /*5210*/  FMUL R207, R19, R14 ;  /* 0x0000000e13cf7220 */ /* 0x020fe20000400000 */
[----:B------:R-:W-:-:S03]  /*5220*/  IADD3 R134, P5, R156, R134, RZ ;  /* 0x000000869c867210 */ /* 0x000fc60007fbe0ff */
[----:B------:R-:W-:Y:S01]  /*5230*/  FFMA R215, R136, R15, R207 ;  /* 0x0000000f88d77223 */ /* 0x000fe200000000cf */
[----:B------:R-:W-:Y:S02]  /*5240*/  IADD3 R136, P6, R216, R152, RZ ;  /* 0x00000098d8887210 */ /* 0x000fe40007fde0ff */
[----:B------:R-:W-:Y:S02]  /*5250*/  IADD3.X R135, R157, R7, R135, P5, !PT ;  /* 0x000000079d877210 */ /* 0x000fe40002ffe487 */
[----:B------:R-:W-:Y:S01]  /*5260*/  IADD3 R208, P5, R18, R204, RZ ;  /* 0x000000cc12d07210 */ /* 0x000fe20007fbe0ff */
[----:B------:R-:W-:-:S04]  /*5270*/  IMAD.X R207, R217, 0x1, R23, P6 ;  /* 0x00000001d9cf7824 */ /* 0x000fc800030e0617 */
[----:B------:R-:W-:Y:S01]  /*5280*/  IMAD.X R209, R17, 0x1, R205, P5 ;  /* 0x0000000111d17824 */ /* 0x000fe200028e06cd */
[----:B------:R-:W-:-:S04]  /*5290*/  LEA R206, P5, R136, UR10, 0x2 ;  /* 0x0000000a88ce7c11 */ /* 0x000fc8000f8a10ff */
[----:B------:R0:W-:Y:S01]  /*52a0*/  @P1 STG.E desc[UR16][R208.64], R215 ;  /* 0x000000d7d0001986 */ /* 0x0001e2000c101910 */
[----:B------:R-:W-:Y:S01]  /*52b0*/  LEA.HI.X R207, R136, UR11, R207, 0x2, P5 ;  /* 0x0000000b88cf7c11 */ /* 0x000fe2000a8f14cf */
[----:B------:R-:W-:Y:S07]  /*52c0*/  @!P4 BRA `(.L_x_116) ;  /* 0x000000000004c947 */ /* 0x000fee0003800000 */
[----:B------:R0:W5:Y:S02]  /*52d0*/  LDG.E.LTC128B R19, desc[UR16][R206.64] ;  /* 0x00000010ce137981 */ /* 0x000164000c1e1920 */
.L_x_116:
[----:B------:R-:W-:Y:S05]  /*52e0*/  BSYNC B1 ;  /* 0x0000000000017941 */ /* 0x000fea0003800000 */
.L_x_115:
[----:B0-----:R-:W-:-:S04]  /*52f0*/  IMAD.WIDE.U32 R206, R9, R154, R210 ;  /* 0x0000009a09ce7225 */ /* 0x001fc800078e00d2 */
[----:B-----5:R-:W-:Y:S01]  /*5300*/  FMUL R136, R19, R14 ;  /* 0x0000000e13887220 */ /* 0x020fe20000400000 */
[----:B------:R-:W-:Y:S01]  /*5310*/  BSSY B1, `(.L_x_117) ;  /* 0x0000012000017945 */ /* 0x000fe20003800000 */
[----:B------:R-:W-:Y:S01]  /*5320*/  IMAD.WIDE.U32 R134, R5, UR8, R134 ;  /* 0x0000000805867c25 */ /* 0x000fe2000f8e0086 */
[----:B------:R-:W-:-:S03]  /*5330*/  IADD3 R214, P1, R156, R206, RZ ;  /* 0x000000ce9cd67210 */ /* 0x000fc60007f3e0ff */
[----:B------:R-:W-:Y:S01]  /*5340*/  FFMA R219, R137, R15, R136 ;  /* 0x0000000f89db7223 */ /* 0x000fe20000000088 */
[----:B------:R-:W-:Y:S01]  /*5350*/  IMAD.IADD R135, R8, 0x1, R135 ;  /* 0x0000000108877824 */ /* 0x000fe200078e0287 */
[----:B------:R-:W-:Y:S02]  /*5360*/  IADD3.X R215, R157, R7, R207, P1, !PT ;  /* 0x000000079dd77210 */ /* 0x000fe40000ffe4cf */
        /* <DEDUP_REMOVED lines=12> */
.L_x_118:
[----:B------:R-:W-:Y:S05]  /*5430*/  BSYNC B1 ;  /* 0x0000000000017941 */ /* 0x000fea0003800000 */
.L_x_117:
[----:B-----5:R-:W-:Y:S01]  /*5440*/  FMUL R215, R19, R14 ;  /* 0x0000000e13d77220 */ /* 0x020fe20000400000 */
[----:B------:R-:W-:Y:S01]  /*5450*/  ISETP.GT.AND P4, PT, R11, 0x61, P0 ;  /* 0x000000610b00780c */ /* 0x000fe20000784270 */
[----:B------:R-:W-:Y:S02]  /*5460*/  BSSY B1, `(.L_x_119) ;  /* 0x0000005000017945 */ /* 0x000fe40003800000 */
[----:B------:R-:W-:-:S05]  /*5470*/  FFMA R215, R138, R15, R215 ;  /* 0x0000000f8ad77223 */ /* 0x000fca00000000d7 */
[----:B------:R0:W-:Y:S05]  /*5480*/  @P1 STG.E desc[UR16][R208.64+0x20], R215 ;  /* 0x000020d7d0001986 */ /* 0x0001ea000c101910 */
[----:B------:R-:W-:Y:S05]  /*5490*/  @!P4 BRA `(.L_x_120) ;  /* 0x000000000004c947 */ /* 0x000fea0003800000 */
[----:B------:R0:W5:Y:S02]  /*54a0*/  LDG.E.LTC128B R19, desc[UR16][R136.64+0x20] ;  /* 0x0000201088137981 */ /* 0x000164000c1e1920 */
.L_x_120:
[----:B------:R-:W-:Y:S05]  /*54b0*/  BSYNC B1 ;  /* 0x0000000000017941 */ /* 0x000fea0003800000 */
.L_x_119:
        /* <DEDUP_REMOVED lines=13> */
.L_x_122:
[----:B------:R-:W-:Y:S05]  /*5590*/  BSYNC B1 ;  /* 0x0000000000017941 */ /* 0x000fea0003800000 */
.L_x_121:
[----:B------:R-:W-:-:S04]  /*55a0*/  IMAD.WIDE.U32 R212, R154, 0x7, R212 ;  /* 0x000000079ad47825 */ /* 0x000fc800078e00d4 */
[----:B-----5:R-:W-:Y:S01]  /*55b0*/  FMUL R139, R19, R14 ;  /* 0x0000000e138b7220 */ /* 0x020fe20000400000 */
[-C--:B------:R-:W-:Y:S01]  /*55c0*/  IADD3 R216, P4, R216, R154.reuse, RZ ;  /* 0x0000009ad8d87210 */ /* 0x080fe20007f9e0ff */
[----:B------:R-:W-:Y:S01]  /*55d0*/  BSSY B1, `(.L_x_123) ;  /* 0x0000015000017945 */ /* 0x000fe20003800000 */
[----:B------:R-:W-:Y:S01]  /*55e0*/  IMAD.WIDE.U32 R210, R154, 0x7, R210 ;  /* 0x000000079ad27825 */ /* 0x000fe200078e00d2 */
[----:B------:R-:W-:-:S03]  /*55f0*/  IADD3 R220, P5, R212, R154, RZ ;  /* 0x0000009ad4dc7210 */ /* 0x000fc60007fbe0ff */
[----:B------:R-:W-:Y:S01]  /*5600*/  FFMA R219, R140, R15, R139 ;  /* 0x0000000f8cdb7223 */ /* 0x000fe2000000008b */
[----:B------:R-:W-:Y:S01]  /*5610*/  IADD3 R139, P6, R216, R152, RZ ;  /* 0x00000098d88b7210 */ /* 0x000fe20007fde0ff */
[----:B------:R-:W-:Y:S01]  /*5620*/  IMAD.X R217, R138, 0x1, R155, P4 ;  /* 0x000000018ad97824 */ /* 0x000fe200020e069b */
[----:B------:R-:W-:Y:S02]  /*5630*/  IADD3.X R221, R155, R16, R213, P5, !PT ;  /* 0x000000109bdd7210 */ /* 0x000fe40002ffe4d5 */
[----:B------:R-:W-:Y:S01]  /*5640*/  IADD3 R212, P5, R210, R154, RZ ;  /* 0x0000009ad2d47210 */ /* 0x000fe20007fbe0ff */
[----:B------:R-:W-:Y:S01]  /*5650*/  IMAD.X R140, R217, 0x1, R23, P6 ;  /* 0x00000001d98c7824 */ /* 0x000fe200030e0617 */
[----:B------:R-:W-:Y:S02]  /*5660*/  ISETP.GT.AND P4, PT, R11, 0x69, P2 ;  /* 0x000000690b00780c */ /* 0x000fe40001784270 */
[----:B------:R-:W-:Y:S01]  /*5670*/  IADD3.X R213, R155, R16, R211, P5, !PT ;  /* 0x000000109bd57210 */ /* 0x000fe20002ffe4d3 */
[----:B------:R-:W-:-:S03]  /*5680*/  IMAD.WIDE.U32 R210, R9, R154, R220 ;  /* 0x0000009a09d27225 */ /* 0x000fc600078e00dc */
[----:B0-----:R-:W-:-:S04]  /*5690*/  IADD3 R214, P5, R156, R210, RZ ;  /* 0x000000d29cd67210 */ /* 0x001fc80007fbe0ff */
[----:B------:R-:W-:Y:S02]  /*56a0*/  IADD3.X R215, R157, R7, R211, P5, !PT ;  /* 0x000000079dd77210 */ /* 0x000fe40002ffe4d3 */
[----:B------:R-:W-:-:S05]  /*56b0*/  IADD3 R210, P5, R18, R208, RZ ;  /* 0x000000d012d27210 */ /* 0x000fca0007fbe0ff */
[----:B------:R-:W-:Y:S01]  /*56c0*/  IMAD.X R211, R17, 0x1, R209, P5 ;  /* 0x0000000111d37824 */ /* 0x000fe200028e06d1 */
[----:B------:R-:W-:-:S04]  /*56d0*/  LEA R138, P5, R139, UR10, 0x2 ;  /* 0x0000000a8b8a7c11 */ /* 0x000fc8000f8a10ff */
[----:B------:R0:W-:Y:S01]  /*56e0*/  @P1 STG.E desc[UR16][R210.64], R219 ;  /* 0x000000dbd2001986 */ /* 0x0001e2000c101910 */
[----:B------:R-:W-:Y:S01]  /*56f0*/  LEA.HI.X R139, R139, UR11, R140, 0x2, P5 ;  /* 0x0000000b8b8b7c11 */ /* 0x000fe2000a8f148c */
[----:B------:R-:W-:Y:S07]  /*5700*/  @!P4 BRA `(.L_x_124) ;  /* 0x000000000004c947 */ /* 0x000fee0003800000 */
[----:B------:R0:W5:Y:S02]  /*5710*/  LDG.E.LTC128B R19, desc[UR16][R138.64] ;  /* 0x000000108a137981 */ /* 0x000164000c1e1920 */
.L_x_124:
[----:B------:R-:W-:Y:S05]  /*5720*/  BSYNC B1 ;  /* 0x0000000000017941 */ /* 0x000fea0003800000 */
.L_x_123:
[----:B0-----:R-:W-:Y:S01]  /*5730*/  IMAD.WIDE.U32 R138, R9, R154, R212 ;  /* 0x0000009a098a7225 */ /* 0x001fe200078e00d4 */
[----:B------:R-:W-:Y:S01]  /*5740*/  IADD3 R140, P5, R18, R134, RZ ;  /* 0x00000086128c7210 */ /* 0x000fe20007fbe0ff */
[----:B------:R-:W-:Y:S02]  /*5750*/  BSSY B1, `(.L_x_125) ;  /* 0x0000012000017945 */ /* 0x000fe40003800000 */
[----:B------:R-:W-:Y:S01]  /*5760*/  IMAD.WIDE.U32 R214, R5, UR8, R214 ;  /* 0x0000000805d67c25 */ /* 0x000fe2000f8e00d6 */
[----:B------:R-:W-:-:S04]  /*5770*/  IADD3 R218, P1, R156, R138, RZ ;  /* 0x0000008a9cda7210 */ /* 0x000fc80007f3e0ff */
[----:B------:R-:W-:Y:S01]  /*5780*/  IADD3.X R219, R157, R7, R139, P1, !PT ;  /* 0x000000079ddb7210 */ /* 0x000fe20000ffe48b */
[----:B------:R-:W-:Y:S01]  /*5790*/  IMAD.IADD R139, R8, 0x1, R215 ;  /* 0x00000001088b7824 */ /* 0x000fe200078e02d7 */
[----:B------:R-:W-:Y:S01]  /*57a0*/  LEA R138, P1, R214, UR10, 0x2 ;  /* 0x0000000ad68a7c11 */ /* 0x000fe2000f8210ff */
[----:B------:R-:W-:-:S03]  /*57b0*/  IMAD.WIDE.U32 R218, R5, UR8, R218 ;  /* 0x0000000805da7c25 */ /* 0x000fc6000f8e00da */
[----:B------:R-:W-:Y:S01]  /*57c0*/  LEA.HI.X R139, R214, UR11, R139, 0x2, P1 ;  /* 0x0000000bd68b7c11 */ /* 0x000fe200088f148b */
[----:B-----5:R-:W-:Y:S01]  /*57d0*/  FMUL R214, R19, R14 ;  /* 0x0000000e13d67220 */ /* 0x020fe20000400000 */
[----:B------:R-:W-:Y:S01]  /*57e0*/  ISETP.GT.AND P1, PT, R11, 0x68, P0 ;  /* 0x000000680b00780c */ /* 0x000fe20000724270 */
[----:B------:R-:W-:Y:S02]  /*57f0*/  IMAD.IADD R215, R8, 0x1, R219 ;  /* 0x0000000108d77824 */ /* 0x000fe400078e02db */
[----:B------:R-:W-:Y:S01]  /*5800*/  FFMA R223, R141, R15, R214 ;  /* 0x0000000f8ddf7223 */ /* 0x000fe200000000d6 */
[----:B------:R-:W-:Y:S01]  /*5810*/  IMAD.X R141, R17, 0x1, R135, P5 ;  /* 0x00000001118d7824 */ /* 0x000fe200028e0687 */
[----:B------:R-:W-:-:S04]  /*5820*/  LEA R214, P5, R218, UR10, 0x2 ;  /* 0x0000000adad67c11 */ /* 0x000fc8000f8a10ff */
[----:B------:R0:W-:Y:S01]  /*5830*/  @P4 STG.E desc[UR16][R140.64], R223 ;  /* 0x000000df8c004986 */ /* 0x0001e2000c101910 */
[----:B------:R-:W-:-:S03]  /*5840*/  LEA.HI.X R215, R218, UR11, R215, 0x2, P5 ;  /* 0x0000000bdad77c11 */ /* 0x000fc6000a8f14d7 */
[----:B------:R-:W-:Y:S05]  /*5850*/  @!P1 BRA `(.L_x_126) ;  /* 0x0000000000049947 */ /* 0x000fea0003800000 */
[----:B------:R0:W5:Y:S02]  /*5860*/  LDG.E.LTC128B R19, desc[UR16][R138.64+0x20] ;  /* 0x000020108a137981 */ /* 0x000164000c1e1920 */
.L_x_126:
[----:B------:R-:W-:Y:S05]  /*5870*/  BSYNC B1 ;  /* 0x0000000000017941 */ /* 0x000fea0003800000 */
.L_x_125:
[----:B-----5:R-:W-:Y:S01]  /*5880*/  FMUL R219, R19, R14 ;  /* 0x0000000e13db7220 */ /* 0x020fe20000400000 */
[----:B------:R-:W-:Y:S01]  /*5890*/  ISETP.GT.AND P4, PT, R11, 0x69, P0 ;  /* 0x000000690b00780c */ /* 0x000fe20000784270 */
[----:B------:R-:W-:Y:S02]  /*58a0*/  BSSY B1, `(.L_x_127) ;  /* 0x0000005000017945 */ /* 0x000fe40003800000 */
[----:B------:R-:W-:-:S05]  /*58b0*/  FFMA R219, R142, R15, R219 ;  /* 0x0000000f8edb7223 */ /* 0x000fca00000000db */
[----:B------:R0:W-:Y:S05]  /*58c0*/  @P1 STG.E desc[UR16][R210.64+0x20], R219 ;  /* 0x000020dbd2001986 */ /* 0x0001ea000c101910 */
[----:B------:R-:W-:Y:S05]  /*58d0*/  @!P4 BRA `(.L_x_128) ;  /* 0x000000000004c947 */ /* 0x000fea0003800000 */
[----:B------:R0:W5:Y:S02]  /*58e0*/  LDG.E.LTC128B R19, desc[UR16][R214.64+0x20] ;  /* 0x00002010d6137981 */ /* 0x000164000c1e1920 */
.L_x_128:
[----:B------:R-:W-:Y:S05]  /*58f0*/  BSYNC B1 ;  /* 0x0000000000017941 */ /* 0x000fea0003800000 */
.L_x_127:
[----:B------:R-:W-:-:S04]  /*5900*/  IMAD.WIDE.U32 R220, R154, 0x7, R220 ;  /* 0x000000079adc7825 */ /* 0x000fc800078e00dc */
[----:B-----5:R-:W-:Y:S01]  /*5910*/  FMUL R142, R19, R14 ;  /* 0x0000000e138e7220 */ /* 0x020fe20000400000 */
[----:B------:R-:W-:Y:S01]  /*5920*/  BSSY B1, `(.L_x_129) ;  /* 0x000000e000017945 */ /* 0x000fe20003800000 */
[----:B------:R-:W-:Y:S01]  /*5930*/  IMAD.WIDE.U32 R216, R154, 0x7, R216 ;  /* 0x000000079ad87825 */ /* 0x000fe200078e00d8 */
[----:B------:R-:W-:-:S03]  /*5940*/  IADD3 R220, P1, R220, R154, RZ ;  /* 0x0000009adcdc7210 */ /* 0x000fc60007f3e0ff */
[----:B0-----:R-:W-:Y:S01]  /*5950*/  FFMA R223, R143, R15, R142 ;  /* 0x0000000f8fdf7223 */ /* 0x001fe2000000008e */
[----:B------:R-:W-:Y:S01]  /*5960*/  IMAD.IADD R219, R16, 0x1, R217 ;  /* 0x0000000110db7824 */ /* 0x000fe200078e02d9 */
[----:B------:R-:W-:Y:S02]  /*5970*/  IADD3.X R221, R155, R16, R221, P1, !PT ;  /* 0x000000109bdd7210 */ /* 0x000fe40000ffe4dd */
[----:B------:R-:W-:Y:S01]  /*5980*/  ISETP.GT.AND P1, PT, R11, 0x70, P2 ;  /* 0x000000700b00780c */ /* 0x000fe20001724270 */
[----:B------:R0:W-:Y:S01]  /*5990*/  @P4 STG.E desc[UR16][R140.64+0x20], R223 ;  /* 0x000020df8c004986 */ /* 0x0001e2000c101910 */
[----:B------:R-:W-:-:S05]  /*59a0*/  IADD3 R143, P4, R152, R216, RZ ;  /* 0x000000d8988f7210 */ /* 0x000fca0007f9e0ff */
[----:B------:R-:W-:Y:S01]  /*59b0*/  IMAD.X R218, R219, 0x1, R23, P4 ;  /* 0x00000001dbda7824 */ /* 0x000fe200020e0617 */
[----:B------:R-:W-:-:S04]  /*59c0*/  LEA R142, P4, R143, UR10, 0x2 ;  /* 0x0000000a8f8e7c11 */ /* 0x000fc8000f8810ff */
[----:B------:R-:W-:Y:S01]  /*59d0*/  LEA.HI.X R143, R143, UR11, R218, 0x2, P4 ;  /* 0x0000000b8f8f7c11 */ /* 0x000fe2000a0f14da */
[----:B0-----:R-:W-:Y:S08]  /*59e0*/  @!P1 BRA `(.L_x_130) ;  /* 0x0000000000049947 */ /* 0x001ff00003800000 */
[----:B------:R0:W5:Y:S02]  /*59f0*/  LDG.E.LTC128B R19, desc[UR16][R142.64] ;  /* 0x000000108e137981 */ /* 0x000164000c1e1920 */
.L_x_130:
[----:B------:R-:W-:Y:S05]  /*5a00*/  BSYNC B1 ;  /* 0x0000000000017941 */ /* 0x000fea0003800000 */
.L_x_129:
[-C--:B0-----:R-:W-:Y:S01]  /*5a10*/  IMAD.WIDE.U32 R142, R9, R154.reuse, R220 ;  /* 0x0000009a098e7225 */ /* 0x081fe200078e00dc */
[----:B------:R-:W-:Y:S01]  /*5a20*/  IADD3 R218, P5, R216, R154, RZ ;  /* 0x0000009ad8da7210 */ /* 0x000fe20007fbe0ff */
[----:B------:R-:W-:Y:S01]  /*5a30*/  BSSY B1, `(.L_x_131) ;  /* 0x0000010000017945 */ /* 0x000fe20003800000 */
[----:B------:R-:W-:-:S03]  /*5a40*/  IADD3 R222, P4, R156, R142, RZ ;  /* 0x0000008e9cde7210 */ /* 0x000fc60007f9e0ff */
[----:B------:R-:W-:Y:S01]  /*5a50*/  IMAD.X R219, R219, 0x1, R155, P5 ;  /* 0x00000001dbdb7824 */ /* 0x000fe200028e069b */
[----:B------:R-:W-:Y:S01]  /*5a60*/  IADD3.X R223, R157, R7, R143, P4, !PT ;  /* 0x000000079ddf7210 */ /* 0x000fe200027fe48f */
[----:B-----5:R-:W-:Y:S01]  /*5a70*/  FMUL R143, R19, R14 ;  /* 0x0000000e138f7220 */ /* 0x020fe20000400000 */
[----:B------:R-:W-:-:S03]  /*5a80*/  IADD3 R216, P4, R18, R210, RZ ;  /* 0x000000d212d87210 */ /* 0x000fc60007f9e0ff */
[----:B------:R-:W-:Y:S01]  /*5a90*/  FFMA R225, R144, R15, R143 ;  /* 0x0000000f90e17223 */ /* 0x000fe2000000008f */
[----:B------:R-:W-:Y:S01]  /*5aa0*/  IADD3 R143, P5, R218, R152, RZ ;  /* 0x00000098da8f7210 */ /* 0x000fe20007fbe0ff */
[----:B------:R-:W-:Y:S01]  /*5ab0*/  IMAD.X R217, R17, 0x1, R211, P4 ;  /* 0x0000000111d97824 */ /* 0x000fe200020e06d3 */
[----:B------:R-:W-:-:S03]  /*5ac0*/  ISETP.GT.AND P4, PT, R11, 0x71, P2 ;  /* 0x000000710b00780c */ /* 0x000fc60001784270 */
[----:B------:R-:W-:Y:S01]  /*5ad0*/  IMAD.X R144, R219, 0x1, R23, P5 ;  /* 0x00000001db907824 */ /* 0x000fe200028e0617 */
[----:B------:R0:W-:Y:S01]  /*5ae0*/  @P1 STG.E desc[UR16][R216.64], R225 ;  /* 0x000000e1d8001986 */ /* 0x0001e2000c101910 */
[----:B------:R-:W-:-:S04]  /*5af0*/  LEA R142, P5, R143, UR10, 0x2 ;  /* 0x0000000a8f8e7c11 */ /* 0x000fc8000f8a10ff */
[----:B------:R-:W-:-:S04]  /*5b00*/  LEA.HI.X R143, R143, UR11, R144, 0x2, P5 ;  /* 0x0000000b8f8f7c11 */ /* 0x000fc8000a8f1490 */
[----:B------:R-:W-:Y:S05]  /*5b10*/  @!P4 BRA `(.L_x_132) ;  /* 0x000000000004c947 */ /* 0x000fea0003800000 */
[----:B------:R0:W5:Y:S02]  /*5b20*/  LDG.E.LTC128B R19, desc[UR16][R142.64] ;  /* 0x000000108e137981 */ /* 0x000164000c1e1920 */
.L_x_132:
[----:B------:R-:W-:Y:S05]  /*5b30*/  BSYNC B1 ;  /* 0x0000000000017941 */ /* 0x000fea0003800000 */
.L_x_131:
[----:B------:R-:W-:Y:S01]  /*5b40*/  IMAD.WIDE.U32 R222, R5, UR8, R222 ;  /* 0x0000000805de7c25 */ /* 0x000fe2000f8e00de */
[----:B------:R-:W-:Y:S01]  /*5b50*/  ISETP.GT.AND P5, PT, R11, 0x70, P0 ;  /* 0x000000700b00780c */ /* 0x000fe200007a4270 */
[----:B------:R-:W-:Y:S02]  /*5b60*/  BSSY B1, `(.L_x_133) ;  /* 0x000000c000017945 */ /* 0x000fe40003800000 */
[----:B0-----:R-:W-:Y:S01]  /*5b70*/  IMAD.IADD R143, R8, 0x1, R223 ;  /* 0x00000001088f7824 */ /* 0x001fe200078e02df */
[----:B------:R-:W-:Y:S01]  /*5b80*/  LEA R142, P1, R222, UR10, 0x2 ;  /* 0x0000000ade8e7c11 */ /* 0x000fe2000f8210ff */
[----:B------:R-:W-:-:S03]  /*5b90*/  IMAD.WIDE.U32 R212, R154, 0x7, R212 ;  /* 0x000000079ad47825 */ /* 0x000fc600078e00d4 */
[----:B------:R-:W-:Y:S01]  /*5ba0*/  LEA.HI.X R143, R222, UR11, R143, 0x2, P1 ;  /* 0x0000000bde8f7c11 */ /* 0x000fe200088f148f */
[----:B-----5:R-:W-:Y:S01]  /*5bb0*/  FMUL R222, R19, R14 ;  /* 0x0000000e13de7220 */ /* 0x020fe20000400000 */
[----:B------:R-:W-:-:S03]  /*5bc0*/  IADD3 R144, P1, R18, R140, RZ ;  /* 0x0000008c12907210 */ /* 0x000fc60007f3e0ff */
[----:B------:R-:W-:Y:S02]  /*5bd0*/  FFMA R223, R145, R15, R222 ;  /* 0x0000000f91df7223 */ /* 0x000fe400000000de */
[----:B------:R-:W-:-:S05]  /*5be0*/  IMAD.X R145, R17, 0x1, R141, P1 ;  /* 0x0000000111917824 */ /* 0x000fca00008e068d */
[----:B------:R0:W-:Y:S01]  /*5bf0*/  @P4 STG.E desc[UR16][R144.64], R223 ;  /* 0x000000df90004986 */ /* 0x0001e2000c101910 */
[----:B------:R-:W-:Y:S05]  /*5c00*/  @!P5 BRA `(.L_x_134) ;  /* 0x000000000004d947 */ /* 0x000fea0003800000 */
[----:B------:R0:W5:Y:S02]  /*5c10*/  LDG.E.LTC128B R19, desc[UR16][R142.64+0x20] ;  /* 0x000020108e137981 */ /* 0x000164000c1e1920 */
.L_x_134:
[----:B------:R-:W-:Y:S05]  /*5c20*/  BSYNC B1 ;  /* 0x0000000000017941 */ /* 0x000fea0003800000 */
.L_x_133:
[----:B------:R-:W-:Y:S01]  /*5c30*/  IADD3 R224, P1, R212, R154, RZ ;  /* 0x0000009ad4e07210 */ /* 0x000fe20007f3e0ff */
[----:B0----5:R-:W-:Y:S01]  /*5c40*/  FMUL R223, R19, R14 ;  /* 0x0000000e13df7220 */ /* 0x021fe20000400000 */
[----:B------:R-:W-:Y:S02]  /*5c50*/  BSSY B1, `(.L_x_135) ;  /* 0x000000e000017945 */ /* 0x000fe40003800000 */
[----:B------:R-:W-:Y:S01]  /*5c60*/  IADD3.X R225, R155, R16, R213, P1, !PT ;  /* 0x000000109be17210 */ /* 0x000fe20000ffe4d5 */
[----:B------:R-:W-:Y:S02]  /*5c70*/  FFMA R227, R146, R15, R223 ;  /* 0x0000000f92e37223 */ /* 0x000fe400000000df */
[----:B------:R-:W-:-:S03]  /*5c80*/  IMAD.WIDE.U32 R212, R9, R154, R224 ;  /* 0x0000009a09d47225 */ /* 0x000fc600078e00e0 */
[----:B------:R0:W-:Y:S01]  /*5c90*/  @P5 STG.E desc[UR16][R216.64+0x20], R227 ;  /* 0x000020e3d8005986 */ /* 0x0001e2000c101910 */
[----:B------:R-:W-:-:S04]  /*5ca0*/  IADD3 R222, P1, R156, R212, RZ ;  /* 0x000000d49cde7210 */ /* 0x000fc80007f3e0ff */
[----:B------:R-:W-:-:S03]  /*5cb0*/  IADD3.X R223, R157, R7, R213, P1, !PT ;  /* 0x000000079ddf7210 */ /* 0x000fc60000ffe4d5 */
[----:B------:R-:W-:-:S04]  /*5cc0*/  IMAD.WIDE.U32 R222, R5, UR8, R222 ;  /* 0x0000000805de7c25 */ /* 0x000fc8000f8e00de */
[----:B------:R-:W-:Y:S01]  /*5cd0*/  IMAD.IADD R213, R8, 0x1, R223 ;  /* 0x0000000108d57824 */ /* 0x000fe200078e02df */
[----:B------:R-:W-:-:S04]  /*5ce0*/  LEA R212, P1, R222, UR10, 0x2 ;  /* 0x0000000aded47c11 */ /* 0x000fc8000f8210ff */
[----:B------:R-:W-:Y:S02]  /*5cf0*/  LEA.HI.X R213, R222, UR11, R213, 0x2, P1 ;  /* 0x0000000bded57c11 */ /* 0x000fe400088f14d5 */
[----:B------:R-:W-:-:S13]  /*5d00*/  ISETP.GT.AND P1, PT, R11, 0x71, P0 ;  /* 0x000000710b00780c */ /* 0x000fda0000724270 */
[----:B0-----:R-:W-:Y:S05]  /*5d10*/  @!P1 BRA `(.L_x_136) ;  /* 0x0000000000049947 */ /* 0x001fea0003800000 */
[----:B------:R0:W5:Y:S02]  /*5d20*/  LDG.E.LTC128B R19, desc[UR16][R212.64+0x20] ;  /* 0x00002010d4137981 */ /* 0x000164000c1e1920 */
.L_x_136:
[----:B------:R-:W-:Y:S05]  /*5d30*/  BSYNC B1 ;  /* 0x0000000000017941 */ /* 0x000fea0003800000 */
.L_x_135:
[----:B-----5:R-:W-:Y:S01]  /*5d40*/  FMUL R22, R19, R14 ;  /* 0x0000000e13167220 */ /* 0x020fe20000400000 */
[C---:B------:R-:W-:Y:S01]  /*5d50*/  IMAD.WIDE.U32 R220, R154.reuse, 0x7, R220 ;  /* 0x000000079adc7825 */ /* 0x040fe200078e00dc */
[----:B------:R-:W-:Y:S03]  /*5d60*/  BSSY B1, `(.L_x_137) ;  /* 0x000001a000017945 */ /* 0x000fe60003800000 */
[----:B------:R-:W-:Y:S01]  /*5d70*/  FFMA R223, R147, R15, R22 ;  /* 0x0000000f93df7223 */ /* 0x000fe20000000016 */
[----:B------:R-:W-:Y:S01]  /*5d80*/  IMAD.WIDE.U32 R218, R154, 0x7, R218 ;  /* 0x000000079ada7825 */ /* 0x000fe200078e00da */
[----:B------:R-:W-:-:S03]  /*5d90*/  IADD3 R146, P6, R220, R154, RZ ;  /* 0x0000009adc927210 */ /* 0x000fc60007fde0ff */
[----:B------:R-:W-:Y:S01]  /*5da0*/  IMAD.WIDE.U32 R224, R154, 0x7, R224 ;  /* 0x000000079ae07825 */ /* 0x000fe200078e00e0 */
[----:B------:R0:W-:Y:S01]  /*5db0*/  @P1 STG.E desc[UR16][R144.64+0x20], R223 ;  /* 0x000020df90001986 */ /* 0x0001e2000c101910 */
[C---:B------:R-:W-:Y:S02]  /*5dc0*/  IADD3 R22, P1, R152.reuse, R218, RZ ;  /* 0x000000da98167210 */ /* 0x040fe40007f3e0ff */
[----:B------:R-:W-:Y:S01]  /*5dd0*/  IADD3 R152, P4, P5, R152, R154, R218 ;  /* 0x0000009a98987210 */ /* 0x000fe20007d9e0da */
[----:B------:R-:W-:Y:S01]  /*5de0*/  IMAD.IADD R153, R16, 0x1, R219 ;  /* 0x0000000110997824 */ /* 0x000fe200078e02db */
[----:B------:R-:W-:Y:S02]  /*5df0*/  IADD3.X R147, R155, R16, R221, P6, !PT ;  /* 0x000000109b937210 */ /* 0x000fe400037fe4dd */
[-C--:B------:R-:W-:Y:S01]  /*5e00*/  IADD3 R218, P6, R224, R154.reuse, RZ ;  /* 0x0000009ae0da7210 */ /* 0x080fe20007fde0ff */
[----:B------:R-:W-:-:S03]  /*5e10*/  IMAD.WIDE.U32 R146, R9, R154, R146 ;  /* 0x0000009a09927225 */ /* 0x000fc600078e0092 */
[----:B------:R-:W-:Y:S02]  /*5e20*/  IADD3.X R219, R155, R16, R225, P6, !PT ;  /* 0x000000109bdb7210 */ /* 0x000fe400037fe4e1 */
[----:B------:R-:W-:Y:S01]  /*5e30*/  IADD3 R146, P6, R156, R146, RZ ;  /* 0x000000929c927210 */ /* 0x000fe20007fde0ff */
[----:B------:R-:W-:-:S03]  /*5e40*/  IMAD.WIDE.U32 R218, R9, R154, R218 ;  /* 0x0000009a09da7225 */ /* 0x000fc600078e00da */
[----:B------:R-:W-:Y:S02]  /*5e50*/  IADD3.X R147, R157, R7, R147, P6, !PT ;  /* 0x000000079d937210 */ /* 0x000fe400037fe493 */
[----:B------:R-:W-:-:S04]  /*5e60*/  IADD3 R156, P6, R156, R218, RZ ;  /* 0x000000da9c9c7210 */ /* 0x000fc80007fde0ff */
[----:B------:R-:W-:Y:S01]  /*5e70*/  IADD3.X R157, R157, R7, R219, P6, !PT ;  /* 0x000000079d9d7210 */ /* 0x000fe200037fe4db */
[----:B------:R-:W-:Y:S01]  /*5e80*/  IMAD.MOV.U32 R7, RZ, RZ, R19 ;  /* 0x000000ffff077224 */ /* 0x000fe200078e0013 */
[----:B------:R-:W-:Y:S01]  /*5e90*/  IADD3.X R219, R23, R155, R153, P4, P5 ;  /* 0x0000009b17db7210 */ /* 0x000fe200027ea499 */
[----:B------:R-:W-:Y:S01]  /*5ea0*/  IMAD.X R23, R153, 0x1, R23, P1 ;  /* 0x0000000199177824 */ /* 0x000fe200008e0617 */
[----:B------:R-:W-:Y:S02]  /*5eb0*/  ISETP.GT.AND P5, PT, R11, 0x78, P2 ;  /* 0x000000780b00780c */ /* 0x000fe400017a4270 */
[----:B------:R-:W-:-:S04]  /*5ec0*/  LEA R154, P1, R22, UR10, 0x2 ;  /* 0x0000000a169a7c11 */ /* 0x000fc8000f8210ff */
[----:B------:R-:W-:-:S07]  /*5ed0*/  LEA.HI.X R155, R22, UR11, R23, 0x2, P1 ;  /* 0x0000000b169b7c11 */ /* 0x000fce00088f1417 */
[----:B0-----:R-:W-:Y:S05]  /*5ee0*/  @!P5 BRA `(.L_x_138) ;  /* 0x000000000004d947 */ /* 0x001fea0003800000 */
[----:B------:R0:W5:Y:S02]  /*5ef0*/  LDG.E.LTC128B R7, desc[UR16][R154.64] ;  /* 0x000000109a077981 */ /* 0x000164000c1e1920 */
.L_x_138:
[----:B------:R-:W-:Y:S05]  /*5f00*/  BSYNC B1 ;  /* 0x0000000000017941 */ /* 0x000fea0003800000 */
.L_x_137:
[C---:B------:R-:W-:Y:S01]  /*5f10*/  IADD3 R16, P4, R18.reuse, R144, RZ ;  /* 0x0000009012107210 */ /* 0x040fe20007f9e0ff */
[----:B-----5:R-:W-:Y:S01]  /*5f20*/  FMUL R9, R7, R14 ;  /* 0x0000000e07097220 */ /* 0x020fe20000400000 */
[----:B------:R-:W-:Y:S01]  /*5f30*/  IADD3 R18, P1, R18, R216, RZ ;  /* 0x000000d812127210 */ /* 0x000fe20007f3e0ff */
[----:B------:R-:W-:Y:S01]  /*5f40*/  BSSY B1, `(.L_x_139) ;  /* 0x000000b000017945 */ /* 0x000fe20003800000 */
[----:B------:R-:W-:Y:S01]  /*5f50*/  ISETP.GT.AND P2, PT, R11, 0x79, P2 ;  /* 0x000000790b00780c */ /* 0x000fe20001744270 */
[----:B------:R-:W-:Y:S01]  /*5f60*/  FFMA R9, R148, R15, R9 ;  /* 0x0000000f94097223 */ /* 0x000fe20000000009 */
[----:B------:R-:W-:-:S04]  /*5f70*/  IMAD.WIDE.U32 R146, R5, UR8, R146 ;  /* 0x0000000805927c25 */ /* 0x000fc8000f8e0092 */
[C---:B------:R-:W-:Y:S01]  /*5f80*/  IMAD.X R19, R17.reuse, 0x1, R217, P1 ;  /* 0x0000000111137824 */ /* 0x040fe200008e06d9 */
[----:B------:R-:W-:Y:S01]  /*5f90*/  LEA R22, P1, R152, UR10, 0x2 ;  /* 0x0000000a98167c11 */ /* 0x000fe2000f8210ff */
[----:B------:R-:W-:-:S03]  /*5fa0*/  IMAD.X R17, R17, 0x1, R145, P4 ;  /* 0x0000000111117824 */ /* 0x000fc600020e0691 */
[----:B------:R0:W-:Y:S01]  /*5fb0*/  @P5 STG.E desc[UR16][R18.64], R9 ;  /* 0x0000000912005986 */ /* 0x0001e2000c101910 */
[----:B------:R-:W-:Y:S01]  /*5fc0*/  LEA.HI.X R23, R152, UR11, R219, 0x2, P1 ;  /* 0x0000000b98177c11 */ /* 0x000fe200088f14db */
[----:B------:R-:W-:Y:S07]  /*5fd0*/  @!P2 BRA `(.L_x_140) ;  /* 0x000000000004a947 */ /* 0x000fee0003800000 */
[----:B------:R0:W5:Y:S02]  /*5fe0*/  LDG.E.LTC128B R7, desc[UR16][R22.64] ;  /* 0x0000001016077981 */ /* 0x000164000c1e1920 */
.L_x_140:
[----:B------:R-:W-:Y:S05]  /*5ff0*/  BSYNC B1 ;  /* 0x0000000000017941 */ /* 0x000fea0003800000 */
.L_x_139:
[----:B-----5:R-:W-:Y:S01]  /*6000*/  FMUL R148, R7, R14 ;  /* 0x0000000e07947220 */ /* 0x020fe20000400000 */
[----:B------:R-:W-:Y:S01]  /*6010*/  ISETP.GT.AND P4, PT, R11, 0x78, P0 ;  /* 0x000000780b00780c */ /* 0x000fe20000784270 */
[----:B0-----:R-:W-:Y:S01]  /*6020*/  IMAD.IADD R9, R8, 0x1, R147 ;  /* 0x0000000108097824 */ /* 0x001fe200078e0293 */
[C---:B------:R-:W-:Y:S01]  /*6030*/  LEA R22, P1, R146.reuse, UR10, 0x2 ;  /* 0x0000000a92167c11 */ /* 0x040fe2000f8210ff */
[----:B------:R-:W-:Y:S01]  /*6040*/  FFMA R149, R149, R15, R148 ;  /* 0x0000000f95957223 */ /* 0x000fe20000000094 */
[----:B------:R-:W-:Y:S01]  /*6050*/  BSSY B1, `(.L_x_141) ;  /* 0x0000006000017945 */ /* 0x000fe20003800000 */
[----:B------:R-:W-:Y:S01]  /*6060*/  IMAD.WIDE.U32 R156, R5, UR8, R156 ;  /* 0x00000008059c7c25 */ /* 0x000fe2000f8e009c */
[----:B------:R-:W-:Y:S02]  /*6070*/  LEA.HI.X R23, R146, UR11, R9, 0x2, P1 ;  /* 0x0000000b92177c11 */ /* 0x000fe400088f1409 */
[----:B------:R0:W-:Y:S05]  /*6080*/  @P2 STG.E desc[UR16][R16.64], R149 ;  /* 0x0000009510002986 */ /* 0x0001ea000c101910 */
[----:B------:R-:W-:Y:S05]  /*6090*/  @!P4 BRA `(.L_x_142) ;  /* 0x000000000004c947 */ /* 0x000fea0003800000 */
[----:B------:R0:W5:Y:S02]  /*60a0*/  LDG.E.LTC128B R7, desc[UR16][R22.64+0x20] ;  /* 0x0000201016077981 */ /* 0x000164000c1e1920 */
.L_x_142:
[----:B------:R-:W-:Y:S05]  /*60b0*/  BSYNC B1 ;  /* 0x0000000000017941 */ /* 0x000fea0003800000 */
.L_x_141:
[----:B-----5:R-:W-:Y:S01]  /*60c0*/  FMUL R5, R7, R14 ;  /* 0x0000000e07057220 */ /* 0x020fe20000400000 */
[----:B------:R-:W-:Y:S01]  /*60d0*/  ISETP.GT.AND P1, PT, R11, 0x79, P0 ;  /* 0x000000790b00780c */ /* 0x000fe20000724270 */
[----:B------:R-:W-:Y:S01]  /*60e0*/  IMAD.IADD R9, R8, 0x1, R157 ;  /* 0x0000000108097824 */ /* 0x000fe200078e029d */
[----:B------:R-:W-:Y:S01]  /*60f0*/  LEA R8, P2, R156, UR10, 0x2 ;  /* 0x0000000a9c087c11 */ /* 0x000fe2000f8410ff */
[----:B------:R-:W-:Y:S01]  /*6100*/  FFMA R5, R150, R15, R5 ;  /* 0x0000000f96057223 */ /* 0x000fe20000000005 */
[----:B------:R-:W-:Y:S01]  /*6110*/  BSSY B1, `(.L_x_143) ;  /* 0x0000006000017945 */ /* 0x000fe20003800000 */
[----:B------:R-:W-:Y:S02]  /*6120*/  ISETP.GT.AND P0, PT, R12, 0x80, PT ;  /* 0x000000800c00780c */ /* 0x000fe40003f04270 */
[----:B------:R-:W-:Y:S01]  /*6130*/  LEA.HI.X R9, R156, UR11, R9, 0x2, P2 ;  /* 0x0000000b9c097c11 */ /* 0x000fe200090f1409 */
[----:B------:R0:W-:Y:S05]  /*6140*/  @P4 STG.E desc[UR16][R18.64+0x20], R5 ;  /* 0x0000200512004986 */ /* 0x0001ea000c101910 */
[----:B------:R-:W-:Y:S05]  /*6150*/  @!P1 BRA `(.L_x_144) ;  /* 0x0000000000049947 */ /* 0x000fea0003800000 */
[----:B------:R0:W5:Y:S02]  /*6160*/  LDG.E.LTC128B R7, desc[UR16][R8.64+0x20] ;  /* 0x0000201008077981 */ /* 0x000164000c1e1920 */
.L_x_144:
[----:B------:R-:W-:Y:S05]  /*6170*/  BSYNC B1 ;  /* 0x0000000000017941 */ /* 0x000fea0003800000 */
.L_x_143:
[----:B-----5:R-:W-:Y:S01]  /*6180*/  FMUL R146, R7, R14 ;  /* 0x0000000e07927220 */ /* 0x020fe20000400000 */
[----:B------:R-:W-:Y:S01]  /*6190*/  ISETP.GT.AND P2, PT, R11, RZ, P0 ;  /* 0x000000ff0b00720c */ /* 0x000fe20000744270 */
[----:B------:R-:W-:Y:S02]  /*61a0*/  BSSY B1, `(.L_x_145) ;  /* 0x0000005000017945 */ /* 0x000fe40003800000 */
[----:B------:R-:W-:-:S05]  /*61b0*/  FFMA R151, R151, R15, R146 ;  /* 0x0000000f97977223 */ /* 0x000fca0000000092 */
[----:B------:R0:W-:Y:S05]  /*61c0*/  @P1 STG.E desc[UR16][R16.64+0x20], R151 ;  /* 0x0000209710001986 */ /* 0x0001ea000c101910 */
[----:B------:R-:W-:Y:S05]  /*61d0*/  @!P2 BRA `(.L_x_146) ;  /* 0x000000000004a947 */ /* 0x000fea0003800000 */
[----:B------:R0:W5:Y:S02]  /*61e0*/  LDG.E.LTC128B R7, desc[UR16][R158.64+0x200] ;  /* 0x000200109e077981 */ /* 0x000164000c1e1920 */
.L_x_146:
[----:B------:R-:W-:Y:S05]  /*61f0*/  BSYNC B1 ;  /* 0x0000000000017941 */ /* 0x000fea0003800000 */
.L_x_145:
[----:B0----5:R-:W-:Y:S01]  /*6200*/  FMUL R5, R7, R14 ;  /* 0x0000000e07057220 */ /* 0x021fe20000400000 */
[----:B------:R-:W-:Y:S01]  /*6210*/  ISETP.GT.AND P4, PT, R11, 0x1, P0 ;  /* 0x000000010b00780c */ /* 0x000fe20000784270 */
[----:B------:R-:W-:Y:S01]  /*6220*/  BSSY B1, `(.L_x_147) ;  /* 0x0000006000017945 */ /* 0x000fe20003800000 */
[----:B------:R-:W-:Y:S01]  /*6230*/  ISETP.GT.AND P1, PT, R12, 0x88, PT ;  /* 0x000000880c00780c */ /* 0x000fe20003f24270 */
[----:B------:R-:W-:-:S05]  /*6240*/  FFMA R5, R24, R15, R5 ;  /* 0x0000000f18057223 */ /* 0x000fca0000000005 */
[----:B------:R0:W-:Y:S05]  /*6250*/  @P2 STG.E desc[UR16][R20.64+0x200], R5 ;  /* 0x0002000514002986 */ /* 0x0001ea000c101910 */
[----:B------:R-:W-:Y:S05]  /*6260*/  @!P4 BRA `(.L_x_148) ;  /* 0x000000000004c947 */ /* 0x000fea0003800000 */
[----:B------:R0:W5:Y:S02]  /*6270*/  LDG.E.LTC128B R7, desc[UR16][R88.64+0x200] ;  /* 0x0002001058077981 */ /* 0x000164000c1e1920 */
.L_x_148:
[----:B------:R-:W-:Y:S05]  /*6280*/  BSYNC B1 ;  /* 0x0000000000017941 */ /* 0x000fea0003800000 */
.L_x_147:
[----:B-----5:R-:W-:Y:S01]  /*6290*/  FMUL R12, R7, R14 ;  /* 0x0000000e070c7220 */ /* 0x020fe20000400000 */
[----:B------:R-:W-:Y:S01]  /*62a0*/  ISETP.GT.AND P2, PT, R11, RZ, P1 ;  /* 0x000000ff0b00720c */ /* 0x000fe20000f44270 */
[----:B------:R-:W-:Y:S02]  /*62b0*/  BSSY B1, `(.L_x_149) ;  /* 0x0000005000017945 */ /* 0x000fe40003800000 */
[----:B------:R-:W-:-:S05]  /*62c0*/  FFMA R25, R25, R15, R12 ;  /* 0x0000000f19197223 */ /* 0x000fca000000000c */
[----:B------:R0:W-:Y:S05]  /*62d0*/  @P4 STG.E desc[UR16][R160.64+0x200], R25 ;  /* 0x00020019a0004986 */ /* 0x0001ea000c101910 */
[----:B------:R-:W-:Y:S05]  /*62e0*/  @!P2 BRA `(.L_x_150) ;  /* 0x000000000004a947 */ /* 0x000fea0003800000 */
[----:B------:R0:W5:Y:S02]  /*62f0*/  LDG.E.LTC128B R7, desc[UR16][R158.64+0x220] ;  /* 0x000220109e077981 */ /* 0x000164000c1e1920 */
.L_x_150:
[----:B------:R-:W-:Y:S05]  /*6300*/  BSYNC B1 ;  /* 0x0000000000017941 */ /* 0x000fea0003800000 */
.L_x_149:
[----:B0----5:R-:W-:Y:S01]  /*6310*/  FMUL R5, R7, R14 ;  /* 0x0000000e07057220 */ /* 0x021fe20000400000 */
[----:B------:R-:W-:Y:S01]  /*6320*/  ISETP.GT.AND P4, PT, R11, 0x1, P1 ;  /* 0x000000010b00780c */ /* 0x000fe20000f84270 */
[----:B------:R-:W-:Y:S02]  /*6330*/  BSSY B1, `(.L_x_151) ;  /* 0x0000005000017945 */ /* 0x000fe40003800000 */
[----:B------:R-:W-:-:S05]  /*6340*/  FFMA R5, R26, R15, R5 ;  /* 0x0000000f1a057223 */ /* 0x000fca0000000005 */
[----:B------:R0:W-:Y:S05]  /*6350*/  @P2 STG.E desc[UR16][R20.64+0x220], R5 ;  /* 0x0002200514002986 */ /* 0x0001ea000c101910 */
[----:B------:R-:W-:Y:S05]  /*6360*/  @!P4 BRA `(.L_x_152) ;  /* 0x000000000004c947 */ /* 0x000fea0003800000 */
[----:B------:R0:W5:Y:S02]  /*6370*/  LDG.E.LTC128B R7, desc[UR16][R88.64+0x220] ;  /* 0x0002201058077981 */ /* 0x000164000c1e1920 */
.L_x_152:
[----:B------:R-:W-:Y:S05]  /*6380*/  BSYNC B1 ;  /* 0x0000000000017941 */ /* 0x000fea0003800000 */
.L_x_151:
[----:B-----5:R-:W-:Y:S01]  /*6390*/  FMUL R12, R7, R14 ;  /* 0x0000000e070c7220 */ /* 0x020fe20000400000 */
[----:B------:R-:W-:Y:S01]  /*63a0*/  ISETP.GT.AND P2, PT, R11, 0x8, P0 ;  /* 0x000000080b00780c */ /* 0x000fe20000744270 */
[----:B------:R-:W-:Y:S02]  /*63b0*/  BSSY B1, `(.L_x_153) ;  /* 0x0000005000017945 */ /* 0x000fe40003800000 */
[----:B------:R-:W-:-:S05]  /*63c0*/  FFMA R27, R27, R15, R12 ;  /* 0x0000000f1b1b7223 */ /* 0x000fca000000000c */
[----:B------:R0:W-:Y:S05]  /*63d0*/  @P4 STG.E desc[UR16][R160.64+0x220], R27 ;  /* 0x0002201ba0004986 */ /* 0x0001ea000c101910 */
[----:B------:R-:W-:Y:S05]  /*63e0*/  @!P2 BRA `(.L_x_154) ;  /* 0x000000000004a947 */ /* 0x000fea0003800000 */
[----:B------:R0:W5:Y:S02]  /*63f0*/  LDG.E.LTC128B R7, desc[UR16][R90.64+0x200] ;  /* 0x000200105a077981 */ /* 0x000164000c1e1920 */
.L_x_154:
[----:B------:R-:W-:Y:S05]  /*6400*/  BSYNC B1 ;  /* 0x0000000000017941 */ /* 0x000fea0003800000 */
.L_x_153:
[----:B0----5:R-:W-:Y:S01]  /*6410*/  FMUL R5, R7, R14 ;  /* 0x0000000e07057220 */ /* 0x021fe20000400000 */
[----:B------:R-:W-:Y:S01]  /*6420*/  ISETP.GT.AND P4, PT, R11, 0x9, P0 ;  /* 0x000000090b00780c */ /* 0x000fe20000784270 */
[----:B------:R-:W-:Y:S02]  /*6430*/  BSSY B1, `(.L_x_155) ;  /* 0x0000005000017945 */ /* 0x000fe40003800000 */
[----:B------:R-:W-:-:S05]  /*6440*/  FFMA R5, R28, R15, R5 ;  /* 0x0000000f1c057223 */ /* 0x000fca0000000005 */
[----:B------:R0:W-:Y:S05]  /*6450*/  @P2 STG.E desc[UR16][R162.64+0x200], R5 ;  /* 0x00020005a2002986 */ /* 0x0001ea000c101910 */
[----:B------:R-:W-:Y:S05]  /*6460*/  @!P4 BRA `(.L_x_156) ;  /* 0x000000000004c947 */ /* 0x000fea0003800000 */
[----:B------:R0:W5:Y:S02]  /*6470*/  LDG.E.LTC128B R7, desc[UR16][R164.64+0x200] ;  /* 0x00020010a4077981 */ /* 0x000164000c1e1920 */
.L_x_156:
[----:B------:R-:W-:Y:S05]  /*6480*/  BSYNC B1 ;  /* 0x0000000000017941 */ /* 0x000fea0003800000 */
.L_x_155:
[----:B-----5:R-:W-:Y:S01]  /*6490*/  FMUL R12, R7, R14 ;  /* 0x0000000e070c7220 */ /* 0x020fe20000400000 */
[----:B------:R-:W-:Y:S01]  /*64a0*/  ISETP.GT.AND P2, PT, R11, 0x8, P1 ;  /* 0x000000080b00780c */ /* 0x000fe20000f44270 */
[----:B------:R-:W-:Y:S02]  /*64b0*/  BSSY B1, `(.L_x_157) ;  /* 0x0000005000017945 */ /* 0x000fe40003800000 */
[----:B------:R-:W-:-:S05]  /*64c0*/  FFMA R29, R29, R15, R12 ;  /* 0x0000000f1d1d7223 */ /* 0x000fca000000000c */
[----:B------:R0:W-:Y:S05]  /*64d0*/  @P4 STG.E desc[UR16][R166.64+0x200], R29 ;  /* 0x0002001da6004986 */ /* 0x0001ea000c101910 */
[----:B------:R-:W-:Y:S05]  /*64e0*/  @!P2 BRA `(.L_x_158) ;  /* 0x000000000004a947 */ /* 0x000fea0003800000 */
[----:B------:R0:W5:Y:S02]  /*64f0*/  LDG.E.LTC128B R7, desc[UR16][R90.64+0x220] ;  /* 0x000220105a077981 */ /* 0x000164000c1e1920 */
.L_x_158:
[----:B------:R-:W-:Y:S05]  /*6500*/  BSYNC B1 ;  /* 0x0000000000017941 */ /* 0x000fea0003800000 */
.L_x_157:
[----:B0----5:R-:W-:Y:S01]  /*6510*/  FMUL R5, R7, R14 ;  /* 0x0000000e07057220 */ /* 0x021fe20000400000 */
[----:B------:R-:W-:Y:S01]  /*6520*/  ISETP.GT.AND P4, PT, R11, 0x9, P1 ;  /* 0x000000090b00780c */ /* 0x000fe20000f84270 */
[----:B------:R-:W-:Y:S02]  /*6530*/  BSSY B1, `(.L_x_159) ;  /* 0x0000005000017945 */ /* 0x000fe40003800000 */
[----:B------:R-:W-:-:S05]  /*6540*/  FFMA R5, R30, R15, R5 ;  /* 0x0000000f1e057223 */ /* 0x000fca0000000005 */
[----:B------:R0:W-:Y:S05]  /*6550*/  @P2 STG.E desc[UR16][R162.64+0x220], R5 ;  /* 0x00022005a2002986 */ /* 0x0001ea000c101910 */
[----:B------:R-:W-:Y:S05]  /*6560*/  @!P4 BRA `(.L_x_160) ;  /* 0x000000000004c947 */ /* 0x000fea0003800000 */
[----:B------:R0:W5:Y:S02]  /*6570*/  LDG.E.LTC128B R7, desc[UR16][R164.64+0x220] ;  /* 0x00022010a4077981 */ /* 0x000164000c1e1920 */
.L_x_160:
[----:B------:R-:W-:Y:S05]  /*6580*/  BSYNC B1 ;  /* 0x0000000000017941 */ /* 0x000fea0003800000 */
.L_x_159:
[----:B-----5:R-:W-:Y:S01]  /*6590*/  FMUL R12, R7, R14 ;  /* 0x0000000e070c7220 */ /* 0x020fe20000400000 */
[----:B------:R-:W-:Y:S01]  /*65a0*/  ISETP.GT.AND P2, PT, R11, 0x10, P0 ;  /* 0x000000100b00780c */ /* 0x000fe20000744270 */
[----:B------:R-:W-:Y:S02]  /*65b0*/  BSSY B1, `(.L_x_161) ;  /* 0x0000005000017945 */ /* 0x000fe40003800000 */
[----:B------:R-:W-:-:S05]  /*65c0*/  FFMA R31, R31, R15, R12 ;  /* 0x0000000f1f1f7223 */ /* 0x000fca000000000c */
[----:B------:R0:W-:Y:S05]  /*65d0*/  @P4 STG.E desc[UR16][R166.64+0x220], R31 ;  /* 0x0002201fa6004986 */ /* 0x0001ea000c101910 */
[----:B------:R-:W-:Y:S05]  /*65e0*/  @!P2 BRA `(.L_x_162) ;  /* 0x000000000004a947 */ /* 0x000fea0003800000 */
[----:B------:R0:W5:Y:S02]  /*65f0*/  LDG.E.LTC128B R7, desc[UR16][R96.64+0x200] ;  /* 0x0002001060077981 */ /* 0x000164000c1e1920 */
.L_x_162:
[----:B------:R-:W-:Y:S05]  /*6600*/  BSYNC B1 ;  /* 0x0000000000017941 */ /* 0x000fea0003800000 */
.L_x_161:
[----:B0----5:R-:W-:Y:S01]  /*6610*/  FMUL R5, R7, R14 ;  /* 0x0000000e07057220 */ /* 0x021fe20000400000 */
[----:B------:R-:W-:Y:S01]  /*6620*/  ISETP.GT.AND P4, PT, R11, 0x11, P0 ;  /* 0x000000110b00780c */ /* 0x000fe20000784270 */
[----:B------:R-:W-:Y:S02]  /*6630*/  BSSY B1, `(.L_x_163) ;  /* 0x0000005000017945 */ /* 0x000fe40003800000 */
[----:B------:R-:W-:-:S05]  /*6640*/  FFMA R5, R32, R15, R5 ;  /* 0x0000000f20057223 */ /* 0x000fca0000000005 */
[----:B------:R0:W-:Y:S05]  /*6650*/  @P2 STG.E desc[UR16][R92.64+0x200], R5 ;  /* 0x000200055c002986 */ /* 0x0001ea000c101910 */
[----:B------:R-:W-:Y:S05]  /*6660*/  @!P4 BRA `(.L_x_164) ;  /* 0x000000000004c947 */ /* 0x000fea0003800000 */
[----:B------:R0:W5:Y:S02]  /*6670*/  LDG.E.LTC128B R7, desc[UR16][R94.64+0x200] ;  /* 0x000200105e077981 */ /* 0x000164000c1e1920 */
.L_x_164:
[----:B------:R-:W-:Y:S05]  /*6680*/  BSYNC B1 ;  /* 0x0000000000017941 */ /* 0x000fea0003800000 */
.L_x_163:
[----:B-----5:R-:W-:Y:S01]  /*6690*/  FMUL R12, R7, R14 ;  /* 0x0000000e070c7220 */ /* 0x020fe20000400000 */
[----:B------:R-:W-:Y:S01]  /*66a0*/  ISETP.GT.AND P2, PT, R11, 0x10, P1 ;  /* 0x000000100b00780c */ /* 0x000fe20000f44270 */
[----:B------:R-:W-:Y:S02]  /*66b0*/  BSSY B1, `(.L_x_165) ;  /* 0x0000005000017945 */ /* 0x000fe40003800000 */
[----:B------:R-:W-:-:S05]  /*66c0*/  FFMA R33, R33, R15, R12 ;  /* 0x0000000f21217223 */ /* 0x000fca000000000c */
[----:B------:R0:W-:Y:S05]  /*66d0*/  @P4 STG.E desc[UR16][R168.64+0x200], R33 ;  /* 0x00020021a8004986 */ /* 0x0001ea000c101910 */
[----:B------:R-:W-:Y:S05]  /*66e0*/  @!P2 BRA `(.L_x_166) ;  /* 0x000000000004a947 */ /* 0x000fea0003800000 */
[----:B------:R0:W5:Y:S02]  /*66f0*/  LDG.E.LTC128B R7, desc[UR16][R96.64+0x220] ;  /* 0x0002201060077981 */ /* 0x000164000c1e1920 */
.L_x_166:
[----:B------:R-:W-:Y:S05]  /*6700*/  BSYNC B1 ;  /* 0x0000000000017941 */ /* 0x000fea0003800000 */
.L_x_165:
[----:B0----5:R-:W-:Y:S01]  /*6710*/  FMUL R5, R7, R14 ;  /* 0x0000000e07057220 */ /* 0x021fe20000400000 */
[----:B------:R-:W-:Y:S01]  /*6720*/  ISETP.GT.AND P4, PT, R11, 0x11, P1 ;  /* 0x000000110b00780c */ /* 0x000fe20000f84270 */
[----:B------:R-:W-:Y:S02]  /*6730*/  BSSY B1, `(.L_x_167) ;  /* 0x0000005000017945 */ /* 0x000fe40003800000 */
[----:B------:R-:W-:-:S05]  /*6740*/  FFMA R5, R34, R15, R5 ;  /* 0x0000000f22057223 */ /* 0x000fca0000000005 */
[----:B------:R0:W-:Y:S05]  /*6750*/  @P2 STG.E desc[UR16][R92.64+0x220], R5 ;  /* 0x000220055c002986 */ /* 0x0001ea000c101910 */
[----:B------:R-:W-:Y:S05]  /*6760*/  @!P4 BRA `(.L_x_168) ;  /* 0x000000000004c947 */ /* 0x000fea0003800000 */
[----:B------:R0:W5:Y:S02]  /*6770*/  LDG.E.LTC128B R7, desc[UR16][R94.64+0x220] ;  /* 0x000220105e077981 */ /* 0x000164000c1e1920 */
.L_x_168:
[----:B------:R-:W-:Y:S05]  /*6780*/  BSYNC B1 ;  /* 0x0000000000017941 */ /* 0x000fea0003800000 */
.L_x_167:
[----:B-----5:R-:W-:Y:S01]  /*6790*/  FMUL R12, R7, R14 ;  /* 0x0000000e070c7220 */ /* 0x020fe20000400000 */
[----:B------:R-:W-:Y:S01]  /*67a0*/  ISETP.GT.AND P2, PT, R11, 0x18, P0 ;  /* 0x000000180b00780c */ /* 0x000fe20000744270 */
[----:B------:R-:W-:Y:S02]  /*67b0*/  BSSY B1, `(.L_x_169) ;  /* 0x0000005000017945 */ /* 0x000fe40003800000 */
[----:B------:R-:W-:-:S05]  /*67c0*/  FFMA R35, R35, R15, R12 ;  /* 0x0000000f23237223 */ /* 0x000fca000000000c */
[----:B------:R0:W-:Y:S05]  /*67d0*/  @P4 STG.E desc[UR16][R168.64+0x220], R35 ;  /* 0x00022023a8004986 */ /* 0x0001ea000c101910 */
[----:B------:R-:W-:Y:S05]  /*67e0*/  @!P2 BRA `(.L_x_170) ;  /* 0x000000000004a947 */ /* 0x000fea0003800000 */
[----:B------:R0:W5:Y:S02]  /*67f0*/  LDG.E.LTC128B R7, desc[UR16][R98.64+0x200] ;  /* 0x0002001062077981 */ /* 0x000164000c1e1920 */
.L_x_170:
[----:B------:R-:W-:Y:S05]  /*6800*/  BSYNC B1 ;  /* 0x0000000000017941 */ /* 0x000fea0003800000 */
.L_x_169:
[----:B0----5:R-:W-:Y:S01]  /*6810*/  FMUL R5, R7, R14 ;  /* 0x0000000e07057220 */ /* 0x021fe20000400000 */
[----:B------:R-:W-:Y:S01]  /*6820*/  ISETP.GT.AND P4, PT, R11, 0x19, P0 ;  /* 0x000000190b00780c */ /* 0x000fe20000784270 */
[----:B------:R-:W-:Y:S02]  /*6830*/  BSSY B1, `(.L_x_171) ;  /* 0x0000005000017945 */ /* 0x000fe40003800000 */
[----:B------:R-:W-:-:S05]  /*6840*/  FFMA R5, R36, R15, R5 ;  /* 0x0000000f24057223 */ /* 0x000fca0000000005 */
[----:B------:R0:W-:Y:S05]  /*6850*/  @P2 STG.E desc[UR16][R172.64+0x200], R5 ;  /* 0x00020005ac002986 */ /* 0x0001ea000c101910 */
[----:B------:R-:W-:Y:S05]  /*6860*/  @!P4 BRA `(.L_x_172) ;  /* 0x000000000004c947 */ /* 0x000fea0003800000 */
[----:B------:R0:W5:Y:S02]  /*6870*/  LDG.E.LTC128B R7, desc[UR16][R100.64+0x200] ;  /* 0x0002001064077981 */ /* 0x000164000c1e1920 */
.L_x_172:
[----:B------:R-:W-:Y:S05]  /*6880*/  BSYNC B1 ;  /* 0x0000000000017941 */ /* 0x000fea0003800000 */
.L_x_171:
[----:B-----5:R-:W-:Y:S01]  /*6890*/  FMUL R12, R7, R14 ;  /* 0x0000000e070c7220 */ /* 0x020fe20000400000 */
[----:B------:R-:W-:Y:S01]  /*68a0*/  ISETP.GT.AND P2, PT, R11, 0x18, P1 ;  /* 0x000000180b00780c */ /* 0x000fe20000f44270 */
[----:B------:R-:W-:Y:S02]  /*68b0*/  BSSY B1, `(.L_x_173) ;  /* 0x0000005000017945 */ /* 0x000fe40003800000 */
[----:B------:R-:W-:-:S05]  /*68c0*/  FFMA R37, R37, R15, R12 ;  /* 0x0000000f25257223 */ /* 0x000fca000000000c */
[----:B------:R0:W-:Y:S05]  /*68d0*/  @P4 STG.E desc[UR16][R170.64+0x200], R37 ;  /* 0x00020025aa004986 */ /* 0x0001ea000c101910 */
[----:B------:R-:W-:Y:S05]  /*68e0*/  @!P2 BRA `(.L_x_174) ;  /* 0x000000000004a947 */ /* 0x000fea0003800000 */
[----:B------:R0:W5:Y:S02]  /*68f0*/  LDG.E.LTC128B R7, desc[UR16][R98.64+0x220] ;  /* 0x0002201062077981 */ /* 0x000164000c1e1920 */
.L_x_174:
[----:B------:R-:W-:Y:S05]  /*6900*/  BSYNC B1 ;  /* 0x0000000000017941 */ /* 0x000fea0003800000 */
.L_x_173:
[----:B0----5:R-:W-:Y:S01]  /*6910*/  FMUL R5, R7, R14 ;  /* 0x0000000e07057220 */ /* 0x021fe20000400000 */
[----:B------:R-:W-:Y:S01]  /*6920*/  ISETP.GT.AND P4, PT, R11, 0x19, P1 ;  /* 0x000000190b00780c */ /* 0x000fe20000f84270 */
[----:B------:R-:W-:Y:S02]  /*6930*/  BSSY B1, `(.L_x_175) ;  /* 0x0000005000017945 */ /* 0x000fe40003800000 */
[----:B------:R-:W-:-:S05]  /*6940*/  FFMA R5, R38, R15, R5 ;  /* 0x0000000f26057223 */ /* 0x000fca0000000005 */
[----:B------:R0:W-:Y:S05]  /*6950*/  @P2 STG.E desc[UR16][R172.64+0x220], R5 ;  /* 0x00022005ac002986 */ /* 0x0001ea000c101910 */
[----:B------:R-:W-:Y:S05]  /*6960*/  @!P4 BRA `(.L_x_176) ;  /* 0x000000000004c947 */ /* 0x000fea0003800000 */
[----:B------:R0:W5:Y:S02]  /*6970*/  LDG.E.LTC128B R7, desc[UR16][R100.64+0x220] ;  /* 0x0002201064077981 */ /* 0x000164000c1e1920 */
.L_x_176:
[----:B------:R-:W-:Y:S05]  /*6980*/  BSYNC B1 ;  /* 0x0000000000017941 */ /* 0x000fea0003800000 */
.L_x_175:
[----:B-----5:R-:W-:Y:S01]  /*6990*/  FMUL R12, R7, R14 ;  /* 0x0000000e070c7220 */ /* 0x020fe20000400000 */
[----:B------:R-:W-:Y:S01]  /*69a0*/  ISETP.GT.AND P2, PT, R11, 0x20, P0 ;  /* 0x000000200b00780c */ /* 0x000fe20000744270 */
[----:B------:R-:W-:Y:S02]  /*69b0*/  BSSY B1, `(.L_x_177) ;  /* 0x0000005000017945 */ /* 0x000fe40003800000 */
[----:B------:R-:W-:-:S05]  /*69c0*/  FFMA R39, R39, R15, R12 ;  /* 0x0000000f27277223 */ /* 0x000fca000000000c */
[----:B------:R0:W-:Y:S05]  /*69d0*/  @P4 STG.E desc[UR16][R170.64+0x220], R39 ;  /* 0x00022027aa004986 */ /* 0x0001ea000c101910 */
[----:B------:R-:W-:Y:S05]  /*69e0*/  @!P2 BRA `(.L_x_178) ;  /* 0x000000000004a947 */ /* 0x000fea0003800000 */
[----:B------:R0:W5:Y:S02]  /*69f0*/  LDG.E.LTC128B R7, desc[UR16][R174.64+0x200] ;  /* 0x00020010ae077981 */ /* 0x000164000c1e1920 */
.L_x_178:
[----:B------:R-:W-:Y:S05]  /*6a00*/  BSYNC B1 ;  /* 0x0000000000017941 */ /* 0x000fea0003800000 */
.L_x_177:
[----:B0----5:R-:W-:Y:S01]  /*6a10*/  FMUL R5, R7, R14 ;  /* 0x0000000e07057220 */ /* 0x021fe20000400000 */
[----:B------:R-:W-:Y:S01]  /*6a20*/  ISETP.GT.AND P4, PT, R11, 0x21, P0 ;  /* 0x000000210b00780c */ /* 0x000fe20000784270 */
[----:B------:R-:W-:Y:S02]  /*6a30*/  BSSY B1, `(.L_x_179) ;  /* 0x0000005000017945 */ /* 0x000fe40003800000 */
[----:B------:R-:W-:-:S05]  /*6a40*/  FFMA R5, R40, R15, R5 ;  /* 0x0000000f28057223 */ /* 0x000fca0000000005 */
[----:B------:R0:W-:Y:S05]  /*6a50*/  @P2 STG.E desc[UR16][R102.64+0x200], R5 ;  /* 0x0002000566002986 */ /* 0x0001ea000c101910 */
[----:B------:R-:W-:Y:S05]  /*6a60*/  @!P4 BRA `(.L_x_180) ;  /* 0x000000000004c947 */ /* 0x000fea0003800000 */
[----:B------:R0:W5:Y:S02]  /*6a70*/  LDG.E.LTC128B R7, desc[UR16][R104.64+0x200] ;  /* 0x0002001068077981 */ /* 0x000164000c1e1920 */
.L_x_180:
[----:B------:R-:W-:Y:S05]  /*6a80*/  BSYNC B1 ;  /* 0x0000000000017941 */ /* 0x000fea0003800000 */
.L_x_179:
[----:B-----5:R-:W-:Y:S01]  /*6a90*/  FMUL R12, R7, R14 ;  /* 0x0000000e070c7220 */ /* 0x020fe20000400000 */
[----:B------:R-:W-:Y:S01]  /*6aa0*/  ISETP.GT.AND P2, PT, R11, 0x20, P1 ;  /* 0x000000200b00780c */ /* 0x000fe20000f44270 */
[----:B------:R-:W-:Y:S02]  /*6ab0*/  BSSY B1, `(.L_x_181) ;  /* 0x0000005000017945 */ /* 0x000fe40003800000 */
[----:B------:R-:W-:-:S05]  /*6ac0*/  FFMA R41, R41, R15, R12 ;  /* 0x0000000f29297223 */ /* 0x000fca000000000c */
[----:B------:R0:W-:Y:S05]  /*6ad0*/  @P4 STG.E desc[UR16][R176.64+0x200], R41 ;  /* 0x00020029b0004986 */ /* 0x0001ea000c101910 */
[----:B------:R-:W-:Y:S05]  /*6ae0*/  @!P2 BRA `(.L_x_182) ;  /* 0x000000000004a947 */ /* 0x000fea0003800000 */
[----:B------:R0:W5:Y:S02]  /*6af0*/  LDG.E.LTC128B R7, desc[UR16][R174.64+0x220] ;  /* 0x00022010ae077981 */ /* 0x000164000c1e1920 */
.L_x_182:
[----:B------:R-:W-:Y:S05]  /*6b00*/  BSYNC B1 ;  /* 0x0000000000017941 */ /* 0x000fea0003800000 */
.L_x_181:
[----:B0----5:R-:W-:Y:S01]  /*6b10*/  FMUL R5, R7, R14 ;  /* 0x0000000e07057220 */ /* 0x021fe20000400000 */
[----:B------:R-:W-:Y:S01]  /*6b20*/  ISETP.GT.AND P4, PT, R11, 0x21, P1 ;  /* 0x000000210b00780c */ /* 0x000fe20000f84270 */
[----:B------:R-:W-:Y:S02]  /*6b30*/  BSSY B1, `(.L_x_183) ;  /* 0x0000005000017945 */ /* 0x000fe40003800000 */
[----:B------:R-:W-:-:S05]  /*6b40*/  FFMA R5, R42, R15, R5 ;  /* 0x0000000f2a057223 */ /* 0x000fca0000000005 */
[----:B------:R0:W-:Y:S05]  /*6b50*/  @P2 STG.E desc[UR16][R102.64+0x220], R5 ;  /* 0x0002200566002986 */ /* 0x0001ea000c101910 */
[----:B------:R-:W-:Y:S05]  /*6b60*/  @!P4 BRA `(.L_x_184) ;  /* 0x000000000004c947 */ /* 0x000fea0003800000 */
[----:B------:R0:W5:Y:S02]  /*6b70*/  LDG.E.LTC128B R7, desc[UR16][R104.64+0x220] ;  /* 0x0002201068077981 */ /* 0x000164000c1e1920 */
.L_x_184:
[----:B------:R-:W-:Y:S05]  /*6b80*/  BSYNC B1 ;  /* 0x0000000000017941 */ /* 0x000fea0003800000 */
.L_x_183:
[----:B-----5:R-:W-:Y:S01]  /*6b90*/  FMUL R12, R7, R14 ;  /* 0x0000000e070c7220 */ /* 0x020fe20000400000 */
[----:B------:R-:W-:Y:S01]  /*6ba0*/  ISETP.GT.AND P2, PT, R11, 0x28, P0 ;  /* 0x000000280b00780c */ /* 0x000fe20000744270 */
[----:B------:R-:W-:Y:S02]  /*6bb0*/  BSSY B1, `(.L_x_185) ;  /* 0x0000005000017945 */ /* 0x000fe40003800000 */
[----:B------:R-:W-:-:S05]  /*6bc0*/  FFMA R43, R43, R15, R12 ;  /* 0x0000000f2b2b7223 */ /* 0x000fca000000000c */
[----:B------:R0:W-:Y:S05]  /*6bd0*/  @P4 STG.E desc[UR16][R176.64+0x220], R43 ;  /* 0x0002202bb0004986 */ /* 0x0001ea000c101910 */
[----:B------:R-:W-:Y:S05]  /*6be0*/  @!P2 BRA `(.L_x_186) ;  /* 0x000000000004a947 */ /* 0x000fea0003800000 */
[----:B------:R0:W5:Y:S02]  /*6bf0*/  LDG.E.LTC128B R7, desc[UR16][R178.64+0x200] ;  /* 0x00020010b2077981 */ /* 0x000164000c1e1920 */
.L_x_186:
[----:B------:R-:W-:Y:S05]  /*6c00*/  BSYNC B1 ;  /* 0x0000000000017941 */ /* 0x000fea0003800000 */
.L_x_185:
[----:B0----5:R-:W-:Y:S01]  /*6c10*/  FMUL R5, R7, R14 ;  /* 0x0000000e07057220 */ /* 0x021fe20000400000 */
[----:B------:R-:W-:Y:S01]  /*6c20*/  ISETP.GT.AND P4, PT, R11, 0x29, P0 ;  /* 0x000000290b00780c */ /* 0x000fe20000784270 */
[----:B------:R-:W-:Y:S02]  /*6c30*/  BSSY B1, `(.L_x_187) ;  /* 0x0000005000017945 */ /* 0x000fe40003800000 */
[----:B------:R-:W-:-:S05]  /*6c40*/  FFMA R5, R44, R15, R5 ;  /* 0x0000000f2c057223 */ /* 0x000fca0000000005 */
[----:B------:R0:W-:Y:S05]  /*6c50*/  @P2 STG.E desc[UR16][R106.64+0x200], R5 ;  /* 0x000200056a002986 */ /* 0x0001ea000c101910 */
[----:B------:R-:W-:Y:S05]  /*6c60*/  @!P4 BRA `(.L_x_188) ;  /* 0x000000000004c947 */ /* 0x000fea0003800000 */
[----:B------:R0:W5:Y:S02]  /*6c70*/  LDG.E.LTC128B R7, desc[UR16][R108.64+0x200] ;  /* 0x000200106c077981 */ /* 0x000164000c1e1920 */
.L_x_188:
[----:B------:R-:W-:Y:S05]  /*6c80*/  BSYNC B1 ;  /* 0x0000000000017941 */ /* 0x000fea0003800000 */
.L_x_187:
[----:B-----5:R-:W-:Y:S01]  /*6c90*/  FMUL R12, R7, R14 ;  /* 0x0000000e070c7220 */ /* 0x020fe20000400000 */
[----:B------:R-:W-:Y:S01]  /*6ca0*/  ISETP.GT.AND P2, PT, R11, 0x28, P1 ;  /* 0x000000280b00780c */ /* 0x000fe20000f44270 */
[----:B------:R-:W-:Y:S02]  /*6cb0*/  BSSY B1, `(.L_x_189) ;  /* 0x0000005000017945 */ /* 0x000fe40003800000 */
[----:B------:R-:W-:-:S05]  /*6cc0*/  FFMA R45, R45, R15, R12 ;  /* 0x0000000f2d2d7223 */ /* 0x000fca000000000c */
[----:B------:R0:W-:Y:S05]  /*6cd0*/  @P4 STG.E desc[UR16][R180.64+0x200], R45 ;  /* 0x0002002db4004986 */ /* 0x0001ea000c101910 */
[----:B------:R-:W-:Y:S05]  /*6ce0*/  @!P2 BRA `(.L_x_190) ;  /* 0x000000000004a947 */ /* 0x000fea0003800000 */
[----:B------:R0:W5:Y:S02]  /*6cf0*/  LDG.E.LTC128B R7, desc[UR16][R178.64+0x220] ;  /* 0x00022010b2077981 */ /* 0x000164000c1e1920 */
.L_x_190:
[----:B------:R-:W-:Y:S05]  /*6d00*/  BSYNC B1 ;  /* 0x0000000000017941 */ /* 0x000fea0003800000 */
.L_x_189:
[----:B0----5:R-:W-:Y:S01]  /*6d10*/  FMUL R5, R7, R14 ;  /* 0x0000000e07057220 */ /* 0x021fe20000400000 */
[----:B------:R-:W-:Y:S01]  /*6d20*/  ISETP.GT.AND P4, PT, R11, 0x29, P1 ;  /* 0x000000290b00780c */ /* 0x000fe20000f84270 */
[----:B------:R-:W-:Y:S02]  /*6d30*/  BSSY B1, `(.L_x_191) ;  /* 0x0000005000017945 */ /* 0x000fe40003800000 */
[----:B------:R-:W-:-:S05]  /*6d40*/  FFMA R5, R46, R15, R5 ;  /* 0x0000000f2e057223 */ /* 0x000fca0000000005 */
[----:B------:R0:W-:Y:S05]  /*6d50*/  @P2 STG.E desc[UR16][R106.64+0x220], R5 ;  /* 0x000220056a002986 */ /* 0x0001ea000c101910 */
[----:B------:R-:W-:Y:S05]  /*6d60*/  @!P4 BRA `(.L_x_192) ;  /* 0x000000000004c947 */ /* 0x000fea0003800000 */
[----:B------:R0:W5:Y:S02]  /*6d70*/  LDG.E.LTC128B R7, desc[UR16][R108.64+0x220] ;  /* 0x000220106c077981 */ /* 0x000164000c1e1920 */
.L_x_192:
[----:B------:R-:W-:Y:S05]  /*6d80*/  BSYNC B1 ;  /* 0x0000000000017941 */ /* 0x000fea0003800000 */
.L_x_191:
[----:B-----5:R-:W-:Y:S01]  /*6d90*/  FMUL R12, R7, R14 ;  /* 0x0000000e070c7220 */ /* 0x020fe20000400000 */
[----:B------:R-:W-:Y:S01]  /*6da0*/  ISETP.GT.AND P2, PT, R11, 0x30, P0 ;  /* 0x000000300b00780c */ /* 0x000fe20000744270 */
[----:B------:R-:W-:Y:S02]  /*6db0*/  BSSY B1, `(.L_x_193) ;  /* 0x0000005000017945 */ /* 0x000fe40003800000 */
[----:B------:R-:W-:-:S05]  /*6dc0*/  FFMA R47, R47, R15, R12 ;  /* 0x0000000f2f2f7223 */ /* 0x000fca000000000c */
[----:B------:R0:W-:Y:S05]  /*6dd0*/  @P4 STG.E desc[UR16][R180.64+0x220], R47 ;  /* 0x0002202fb4004986 */ /* 0x0001ea000c101910 */
[----:B------:R-:W-:Y:S05]  /*6de0*/  @!P2 BRA `(.L_x_194) ;  /* 0x000000000004a947 */ /* 0x000fea0003800000 */
[----:B------:R0:W5:Y:S02]  /*6df0*/  LDG.E.LTC128B R7, desc[UR16][R110.64+0x200] ;  /* 0x000200106e077981 */ /* 0x000164000c1e1920 */
.L_x_194:
[----:B------:R-:W-:Y:S05]  /*6e00*/  BSYNC B1 ;  /* 0x0000000000017941 */ /* 0x000fea0003800000 */
.L_x_193:
[----:B0----5:R-:W-:Y:S01]  /*6e10*/  FMUL R5, R7, R14 ;  /* 0x0000000e07057220 */ /* 0x021fe20000400000 */
[----:B------:R-:W-:Y:S01]  /*6e20*/  ISETP.GT.AND P4, PT, R11, 0x31, P0 ;  /* 0x000000310b00780c */ /* 0x000fe20000784270 */
[----:B------:R-:W-:Y:S02]  /*6e30*/  BSSY B1, `(.L_x_195) ;  /* 0x0000005000017945 */ /* 0x000fe40003800000 */
[----:B------:R-:W-:-:S05]  /*6e40*/  FFMA R5, R48, R15, R5 ;  /* 0x0000000f30057223 */ /* 0x000fca0000000005 */
[----:B------:R0:W-:Y:S05]  /*6e50*/  @P2 STG.E desc[UR16][R184.64+0x200], R5 ;  /* 0x00020005b8002986 */ /* 0x0001ea000c101910 */
[----:B------:R-:W-:Y:S05]  /*6e60*/  @!P4 BRA `(.L_x_196) ;  /* 0x000000000004c947 */ /* 0x000fea0003800000 */
[----:B------:R0:W5:Y:S02]  /*6e70*/  LDG.E.LTC128B R7, desc[UR16][R112.64+0x200] ;  /* 0x0002001070077981 */ /* 0x000164000c1e1920 */
.L_x_196:
[----:B------:R-:W-:Y:S05]  /*6e80*/  BSYNC B1 ;  /* 0x0000000000017941 */ /* 0x000fea0003800000 */
.L_x_195:
[----:B-----5:R-:W-:Y:S01]  /*6e90*/  FMUL R12, R7, R14 ;  /* 0x0000000e070c7220 */ /* 0x020fe20000400000 */
[----:B------:R-:W-:Y:S01]  /*6ea0*/  ISETP.GT.AND P2, PT, R11, 0x30, P1 ;  /* 0x000000300b00780c */ /* 0x000fe20000f44270 */
[----:B------:R-:W-:Y:S02]  /*6eb0*/  BSSY B1, `(.L_x_197) ;  /* 0x0000005000017945 */ /* 0x000fe40003800000 */
[----:B------:R-:W-:-:S05]  /*6ec0*/  FFMA R49, R49, R15, R12 ;  /* 0x0000000f31317223 */ /* 0x000fca000000000c */
[----:B------:R0:W-:Y:S05]  /*6ed0*/  @P4 STG.E desc[UR16][R182.64+0x200], R49 ;  /* 0x00020031b6004986 */ /* 0x0001ea000c101910 */
[----:B------:R-:W-:Y:S05]  /*6ee0*/  @!P2 BRA `(.L_x_198) ;  /* 0x000000000004a947 */ /* 0x000fea0003800000 */
[----:B------:R0:W5:Y:S02]  /*6ef0*/  LDG.E.LTC128B R7, desc[UR16][R110.64+0x220] ;  /* 0x000220106e077981 */ /* 0x000164000c1e1920 */
.L_x_198:
[----:B------:R-:W-:Y:S05]  /*6f00*/  BSYNC B1 ;  /* 0x0000000000017941 */ /* 0x000fea0003800000 */
.L_x_197:
[----:B0----5:R-:W-:Y:S01]  /*6f10*/  FMUL R5, R7, R14 ;  /* 0x0000000e07057220 */ /* 0x021fe20000400000 */
[----:B------:R-:W-:Y:S01]  /*6f20*/  ISETP.GT.AND P4, PT, R11, 0x31, P1 ;  /* 0x000000310b00780c */ /* 0x000fe20000f84270 */
[----:B------:R-:W-:Y:S02]  /*6f30*/  BSSY B1, `(.L_x_199) ;  /* 0x0000005000017945 */ /* 0x000fe40003800000 */
[----:B------:R-:W-:-:S05]  /*6f40*/  FFMA R5, R50, R15, R5 ;  /* 0x0000000f32057223 */ /* 0x000fca0000000005 */
[----:B------:R0:W-:Y:S05]  /*6f50*/  @P2 STG.E desc[UR16][R184.64+0x220], R5 ;  /* 0x00022005b8002986 */ /* 0x0001ea000c101910 */
[----:B------:R-:W-:Y:S05]  /*6f60*/  @!P4 BRA `(.L_x_200) ;  /* 0x000000000004c947 */ /* 0x000fea0003800000 */
[----:B------:R0:W5:Y:S02]  /*6f70*/  LDG.E.LTC128B R7, desc[UR16][R112.64+0x220] ;  /* 0x0002201070077981 */ /* 0x000164000c1e1920 */
.L_x_200:
[----:B------:R-:W-:Y:S05]  /*6f80*/  BSYNC B1 ;  /* 0x0000000000017941 */ /* 0x000fea0003800000 */
.L_x_199:
[----:B-----5:R-:W-:Y:S01]  /*6f90*/  FMUL R12, R7, R14 ;  /* 0x0000000e070c7220 */ /* 0x020fe20000400000 */
[----:B------:R-:W-:Y:S01]  /*6fa0*/  ISETP.GT.AND P2, PT, R11, 0x38, P0 ;  /* 0x000000380b00780c */ /* 0x000fe20000744270 */
[----:B------:R-:W-:Y:S02]  /*6fb0*/  BSSY B1, `(.L_x_201) ;  /* 0x0000005000017945 */ /* 0x000fe40003800000 */
[----:B------:R-:W-:-:S05]  /*6fc0*/  FFMA R51, R51, R15, R12 ;  /* 0x0000000f33337223 */ /* 0x000fca000000000c */
[----:B------:R0:W-:Y:S05]  /*6fd0*/  @P4 STG.E desc[UR16][R182.64+0x220], R51 ;  /* 0x00022033b6004986 */ /* 0x0001ea000c101910 */
[----:B------:R-:W-:Y:S05]  /*6fe0*/  @!P2 BRA `(.L_x_202) ;  /* 0x000000000004a947 */ /* 0x000fea0003800000 */
[----:B------:R0:W5:Y:S02]  /*6ff0*/  LDG.E.LTC128B R7, desc[UR16][R186.64+0x200] ;  /* 0x00020010ba077981 */ /* 0x000164000c1e1920 */
.L_x_202:
[----:B------:R-:W-:Y:S05]  /*7000*/  BSYNC B1 ;  /* 0x0000000000017941 */ /* 0x000fea0003800000 */
.L_x_201:
[----:B0----5:R-:W-:Y:S01]  /*7010*/  FMUL R5, R7, R14 ;  /* 0x0000000e07057220 */ /* 0x021fe20000400000 */
[----:B------:R-:W-:Y:S01]  /*7020*/  ISETP.GT.AND P4, PT, R11, 0x39, P0 ;  /* 0x000000390b00780c */ /* 0x000fe20000784270 */
[----:B------:R-:W-:Y:S02]  /*7030*/  BSSY B1, `(.L_x_203) ;  /* 0x0000005000017945 */ /* 0x000fe40003800000 */
[----:B------:R-:W-:-:S05]  /*7040*/  FFMA R5, R52, R15, R5 ;  /* 0x0000000f34057223 */ /* 0x000fca0000000005 */
[----:B------:R0:W-:Y:S05]  /*7050*/  @P2 STG.E desc[UR16][R114.64+0x200], R5 ;  /* 0x0002000572002986 */ /* 0x0001ea000c101910 */
[----:B------:R-:W-:Y:S05]  /*7060*/  @!P4 BRA `(.L_x_204) ;  /* 0x000000000004c947 */ /* 0x000fea0003800000 */
[----:B------:R0:W5:Y:S02]  /*7070*/  LDG.E.LTC128B R7, desc[UR16][R116.64+0x200] ;  /* 0x0002001074077981 */ /* 0x000164000c1e1920 */
.L_x_204:
[----:B------:R-:W-:Y:S05]  /*7080*/  BSYNC B1 ;  /* 0x0000000000017941 */ /* 0x000fea0003800000 */
.L_x_203:
[----:B-----5:R-:W-:Y:S01]  /*7090*/  FMUL R12, R7, R14 ;  /* 0x0000000e070c7220 */ /* 0x020fe20000400000 */
[----:B------:R-:W-:Y:S01]  /*70a0*/  ISETP.GT.AND P2, PT, R11, 0x38, P1 ;  /* 0x000000380b00780c */ /* 0x000fe20000f44270 */
[----:B------:R-:W-:Y:S02]  /*70b0*/  BSSY B1, `(.L_x_205) ;  /* 0x0000005000017945 */ /* 0x000fe40003800000 */
[----:B------:R-:W-:-:S05]  /*70c0*/  FFMA R53, R53, R15, R12 ;  /* 0x0000000f35357223 */ /* 0x000fca000000000c */
[----:B------:R0:W-:Y:S05]  /*70d0*/  @P4 STG.E desc[UR16][R188.64+0x200], R53 ;  /* 0x00020035bc004986 */ /* 0x0001ea000c101910 */
[----:B------:R-:W-:Y:S05]  /*70e0*/  @!P2 BRA `(.L_x_206) ;  /* 0x000000000004a947 */ /* 0x000fea0003800000 */
[----:B------:R0:W5:Y:S02]  /*70f0*/  LDG.E.LTC128B R7, desc[UR16][R186.64+0x220] ;  /* 0x00022010ba077981 */ /* 0x000164000c1e1920 */
.L_x_206:
[----:B------:R-:W-:Y:S05]  /*7100*/  BSYNC B1 ;  /* 0x0000000000017941 */ /* 0x000fea0003800000 */
.L_x_205:
[----:B0----5:R-:W-:Y:S01]  /*7110*/  FMUL R5, R7, R14 ;  /* 0x0000000e07057220 */ /* 0x021fe20000400000 */
[----:B------:R-:W-:Y:S01]  /*7120*/  ISETP.GT.AND P4, PT, R11, 0x39, P1 ;  /* 0x000000390b00780c */ /* 0x000fe20000f84270 */
[----:B------:R-:W-:Y:S02]  /*7130*/  BSSY B1, `(.L_x_207) ;  /* 0x0000005000017945 */ /* 0x000fe40003800000 */
[----:B------:R-:W-:-:S05]  /*7140*/  FFMA R5, R54, R15, R5 ;  /* 0x0000000f36057223 */ /* 0x000fca0000000005 */
[----:B------:R0:W-:Y:S05]  /*7150*/  @P2 STG.E desc[UR16][R114.64+0x220], R5 ;  /* 0x0002200572002986 */ /* 0x0001ea000c101910 */
[----:B------:R-:W-:Y:S05]  /*7160*/  @!P4 BRA `(.L_x_208) ;  /* 0x000000000004c947 */ /* 0x000fea0003800000 */
[----:B------:R0:W5:Y:S02]  /*7170*/  LDG.E.LTC128B R7, desc[UR16][R116.64+0x220] ;  /* 0x0002201074077981 */ /* 0x000164000c1e1920 */
.L_x_208:
[----:B------:R-:W-:Y:S05]  /*7180*/  BSYNC B1 ;  /* 0x0000000000017941 */ /* 0x000fea0003800000 */
.L_x_207:
[----:B-----5:R-:W-:Y:S01]  /*7190*/  FMUL R12, R7, R14 ;  /* 0x0000000e070c7220 */ /* 0x020fe20000400000 */
[----:B------:R-:W-:Y:S01]  /*71a0*/  ISETP.GT.AND P2, PT, R11, 0x40, P0 ;  /* 0x000000400b00780c */ /* 0x000fe20000744270 */
[----:B------:R-:W-:Y:S02]  /*71b0*/  BSSY B1, `(.L_x_209) ;  /* 0x0000005000017945 */ /* 0x000fe40003800000 */
[----:B------:R-:W-:-:S05]  /*71c0*/  FFMA R55, R55, R15, R12 ;  /* 0x0000000f37377223 */ /* 0x000fca000000000c */
[----:B------:R0:W-:Y:S05]  /*71d0*/  @P4 STG.E desc[UR16][R188.64+0x220], R55 ;  /* 0x00022037bc004986 */ /* 0x0001ea000c101910 */
[----:B------:R-:W-:Y:S05]  /*71e0*/  @!P2 BRA `(.L_x_210) ;  /* 0x000000000004a947 */ /* 0x000fea0003800000 */
[----:B------:R0:W5:Y:S02]  /*71f0*/  LDG.E.LTC128B R7, desc[UR16][R190.64+0x200] ;  /* 0x00020010be077981 */ /* 0x000164000c1e1920 */
.L_x_210:
[----:B------:R-:W-:Y:S05]  /*7200*/  BSYNC B1 ;  /* 0x0000000000017941 */ /* 0x000fea0003800000 */
.L_x_209:
[----:B0----5:R-:W-:Y:S01]  /*7210*/  FMUL R5, R7, R14 ;  /* 0x0000000e07057220 */ /* 0x021fe20000400000 */
[----:B------:R-:W-:Y:S01]  /*7220*/  ISETP.GT.AND P4, PT, R11, 0x41, P0 ;  /* 0x000000410b00780c */ /* 0x000fe20000784270 */
[----:B------:R-:W-:Y:S02]  /*7230*/  BSSY B1, `(.L_x_211) ;  /* 0x0000005000017945 */ /* 0x000fe40003800000 */
[----:B------:R-:W-:-:S05]  /*7240*/  FFMA R5, R56, R15, R5 ;  /* 0x0000000f38057223 */ /* 0x000fca0000000005 */
[----:B------:R0:W-:Y:S05]  /*7250*/  @P2 STG.E desc[UR16][R118.64+0x200], R5 ;  /* 0x0002000576002986 */ /* 0x0001ea000c101910 */
[----:B------:R-:W-:Y:S05]  /*7260*/  @!P4 BRA `(.L_x_212) ;  /* 0x000000000004c947 */ /* 0x000fea0003800000 */
[----:B------:R0:W5:Y:S02]  /*7270*/  LDG.E.LTC128B R7, desc[UR16][R120.64+0x200] ;  /* 0x0002001078077981 */ /* 0x000164000c1e1920 */
.L_x_212:
[----:B------:R-:W-:Y:S05]  /*7280*/  BSYNC B1 ;  /* 0x0000000000017941 */ /* 0x000fea0003800000 */
.L_x_211:
[----:B-----5:R-:W-:Y:S01]  /*7290*/  FMUL R12, R7, R14 ;  /* 0x0000000e070c7220 */ /* 0x020fe20000400000 */
[----:B------:R-:W-:Y:S01]  /*72a0*/  ISETP.GT.AND P2, PT, R11, 0x40, P1 ;  /* 0x000000400b00780c */ /* 0x000fe20000f44270 */
[----:B------:R-:W-:Y:S02]  /*72b0*/  BSSY B1, `(.L_x_213) ;  /* 0x0000005000017945 */ /* 0x000fe40003800000 */
[----:B------:R-:W-:-:S05]  /*72c0*/  FFMA R57, R57, R15, R12 ;  /* 0x0000000f39397223 */ /* 0x000fca000000000c */
[----:B------:R0:W-:Y:S05]  /*72d0*/  @P4 STG.E desc[UR16][R192.64+0x200], R57 ;  /* 0x00020039c0004986 */ /* 0x0001ea000c101910 */
[----:B------:R-:W-:Y:S05]  /*72e0*/  @!P2 BRA `(.L_x_214) ;  /* 0x000000000004a947 */ /* 0x000fea0003800000 */
[----:B------:R0:W5:Y:S02]  /*72f0*/  LDG.E.LTC128B R7, desc[UR16][R190.64+0x220] ;  /* 0x00022010be077981 */ /* 0x000164000c1e1920 */
.L_x_214:
[----:B------:R-:W-:Y:S05]  /*7300*/  BSYNC B1 ;  /* 0x0000000000017941 */ /* 0x000fea0003800000 */
.L_x_213:
[----:B0----5:R-:W-:Y:S01]  /*7310*/  FMUL R5, R7, R14 ;  /* 0x0000000e07057220 */ /* 0x021fe20000400000 */
[----:B------:R-:W-:Y:S01]  /*7320*/  ISETP.GT.AND P4, PT, R11, 0x41, P1 ;  /* 0x000000410b00780c */ /* 0x000fe20000f84270 */
[----:B------:R-:W-:Y:S02]  /*7330*/  BSSY B1, `(.L_x_215) ;  /* 0x0000005000017945 */ /* 0x000fe40003800000 */
[----:B------:R-:W-:-:S05]  /*7340*/  FFMA R5, R58, R15, R5 ;  /* 0x0000000f3a057223 */ /* 0x000fca0000000005 */
[----:B------:R0:W-:Y:S05]  /*7350*/  @P2 STG.E desc[UR16][R118.64+0x220], R5 ;  /* 0x0002200576002986 */ /* 0x0001ea000c101910 */
[----:B------:R-:W-:Y:S05]  /*7360*/  @!P4 BRA `(.L_x_216) ;  /* 0x000000000004c947 */ /* 0x000fea0003800000 */
[----:B------:R0:W5:Y:S02]  /*7370*/  LDG.E.LTC128B R7, desc[UR16][R120.64+0x220] ;  /* 0x0002201078077981 */ /* 0x000164000c1e1920 */
.L_x_216:
[----:B------:R-:W-:Y:S05]  /*7380*/  BSYNC B1 ;  /* 0x0000000000017941 */ /* 0x000fea0003800000 */
.L_x_215:
[----:B-----5:R-:W-:Y:S01]  /*7390*/  FMUL R12, R7, R14 ;  /* 0x0000000e070c7220 */ /* 0x020fe20000400000 */
[----:B------:R-:W-:Y:S01]  /*73a0*/  ISETP.GT.AND P2, PT, R11, 0x48, P0 ;  /* 0x000000480b00780c */ /* 0x000fe20000744270 */
[----:B------:R-:W-:Y:S02]  /*73b0*/  BSSY B1, `(.L_x_217) ;  /* 0x0000005000017945 */ /* 0x000fe40003800000 */
[----:B------:R-:W-:-:S05]  /*73c0*/  FFMA R59, R59, R15, R12 ;  /* 0x0000000f3b3b7223 */ /* 0x000fca000000000c */
[----:B------:R0:W-:Y:S05]  /*73d0*/  @P4 STG.E desc[UR16][R192.64+0x220], R59 ;  /* 0x0002203bc0004986 */ /* 0x0001ea000c101910 */
[----:B------:R-:W-:Y:S05]  /*73e0*/  @!P2 BRA `(.L_x_218) ;  /* 0x000000000004a947 */ /* 0x000fea0003800000 */
[----:B------:R0:W5:Y:S02]  /*73f0*/  LDG.E.LTC128B R7, desc[UR16][R122.64+0x200] ;  /* 0x000200107a077981 */ /* 0x000164000c1e1920 */
.L_x_218:
[----:B------:R-:W-:Y:S05]  /*7400*/  BSYNC B1 ;  /* 0x0000000000017941 */ /* 0x000fea0003800000 */
.L_x_217:
[----:B0----5:R-:W-:Y:S01]  /*7410*/  FMUL R5, R7, R14 ;  /* 0x0000000e07057220 */ /* 0x021fe20000400000 */
[----:B------:R-:W-:Y:S01]  /*7420*/  ISETP.GT.AND P4, PT, R11, 0x49, P0 ;  /* 0x000000490b00780c */ /* 0x000fe20000784270 */
[----:B------:R-:W-:Y:S02]  /*7430*/  BSSY B1, `(.L_x_219) ;  /* 0x0000005000017945 */ /* 0x000fe40003800000 */
[----:B------:R-:W-:-:S05]  /*7440*/  FFMA R5, R60, R15, R5 ;  /* 0x0000000f3c057223 */ /* 0x000fca0000000005 */
[----:B------:R0:W-:Y:S05]  /*7450*/  @P2 STG.E desc[UR16][R196.64+0x200], R5 ;  /* 0x00020005c4002986 */ /* 0x0001ea000c101910 */
[----:B------:R-:W-:Y:S05]  /*7460*/  @!P4 BRA `(.L_x_220) ;  /* 0x000000000004c947 */ /* 0x000fea0003800000 */
[----:B------:R0:W5:Y:S02]  /*7470*/  LDG.E.LTC128B R7, desc[UR16][R124.64+0x200] ;  /* 0x000200107c077981 */ /* 0x000164000c1e1920 */
.L_x_220:
[----:B------:R-:W-:Y:S05]  /*7480*/  BSYNC B1 ;  /* 0x0000000000017941 */ /* 0x000fea0003800000 */
.L_x_219:
[----:B-----5:R-:W-:Y:S01]  /*7490*/  FMUL R12, R7, R14 ;  /* 0x0000000e070c7220 */ /* 0x020fe20000400000 */
[----:B------:R-:W-:Y:S01]  /*74a0*/  ISETP.GT.AND P2, PT, R11, 0x48, P1 ;  /* 0x000000480b00780c */ /* 0x000fe20000f44270 */
[----:B------:R-:W-:Y:S02]  /*74b0*/  BSSY B1, `(.L_x_221) ;  /* 0x0000005000017945 */ /* 0x000fe40003800000 */
[----:B------:R-:W-:-:S05]  /*74c0*/  FFMA R61, R61, R15, R12 ;  /* 0x0000000f3d3d7223 */ /* 0x000fca000000000c */
[----:B------:R0:W-:Y:S05]  /*74d0*/  @P4 STG.E desc[UR16][R194.64+0x200], R61 ;  /* 0x0002003dc2004986 */ /* 0x0001ea000c101910 */
[----:B------:R-:W-:Y:S05]  /*74e0*/  @!P2 BRA `(.L_x_222) ;  /* 0x000000000004a947 */ /* 0x000fea0003800000 */
[----:B------:R0:W5:Y:S02]  /*74f0*/  LDG.E.LTC128B R7, desc[UR16][R122.64+0x220] ;  /* 0x000220107a077981 */ /* 0x000164000c1e1920 */
.L_x_222:
[----:B------:R-:W-:Y:S05]  /*7500*/  BSYNC B1 ;  /* 0x0000000000017941 */ /* 0x000fea0003800000 */
.L_x_221:
[----:B0----5:R-:W-:Y:S01]  /*7510*/  FMUL R5, R7, R14 ;  /* 0x0000000e07057220 */ /* 0x021fe20000400000 */
[----:B------:R-:W-:Y:S01]  /*7520*/  ISETP.GT.AND P4, PT, R11, 0x49, P1 ;  /* 0x000000490b00780c */ /* 0x000fe20000f84270 */
[----:B------:R-:W-:Y:S02]  /*7530*/  BSSY B1, `(.L_x_223) ;  /* 0x0000005000017945 */ /* 0x000fe40003800000 */
[----:B------:R-:W-:-:S05]  /*7540*/  FFMA R5, R62, R15, R5 ;  /* 0x0000000f3e057223 */ /* 0x000fca0000000005 */
[----:B------:R0:W-:Y:S05]  /*7550*/  @P2 STG.E desc[UR16][R196.64+0x220], R5 ;  /* 0x00022005c4002986 */ /* 0x0001ea000c101910 */
[----:B------:R-:W-:Y:S05]  /*7560*/  @!P4 BRA `(.L_x_224) ;  /* 0x000000000004c947 */ /* 0x000fea0003800000 */
[----:B------:R0:W5:Y:S02]  /*7570*/  LDG.E.LTC128B R7, desc[UR16][R124.64+0x220] ;  /* 0x000220107c077981 */ /* 0x000164000c1e1920 */
.L_x_224:
[----:B------:R-:W-:Y:S05]  /*7580*/  BSYNC B1 ;  /* 0x0000000000017941 */ /* 0x000fea0003800000 */
.L_x_223:
[----:B-----5:R-:W-:Y:S01]  /*7590*/  FMUL R12, R7, R14 ;  /* 0x0000000e070c7220 */ /* 0x020fe20000400000 */
[----:B------:R-:W-:Y:S01]  /*75a0*/  ISETP.GT.AND P2, PT, R11, 0x50, P0 ;  /* 0x000000500b00780c */ /* 0x000fe20000744270 */
[----:B------:R-:W-:Y:S02]  /*75b0*/  BSSY B1, `(.L_x_225) ;  /* 0x0000005000017945 */ /* 0x000fe40003800000 */
[----:B------:R-:W-:-:S05]  /*75c0*/  FFMA R63, R63, R15, R12 ;  /* 0x0000000f3f3f7223 */ /* 0x000fca000000000c */
[----:B------:R0:W-:Y:S05]  /*75d0*/  @P4 STG.E desc[UR16][R194.64+0x220], R63 ;  /* 0x0002203fc2004986 */ /* 0x0001ea000c101910 */
[----:B------:R-:W-:Y:S05]  /*75e0*/  @!P2 BRA `(.L_x_226) ;  /* 0x000000000004a947 */ /* 0x000fea0003800000 */
[----:B------:R0:W5:Y:S02]  /*75f0*/  LDG.E.LTC128B R7, desc[UR16][R126.64+0x200] ;  /* 0x000200107e077981 */ /* 0x000164000c1e1920 */
.L_x_226:
[----:B------:R-:W-:Y:S05]  /*7600*/  BSYNC B1 ;  /* 0x0000000000017941 */ /* 0x000fea0003800000 */
.L_x_225:
[----:B0----5:R-:W-:Y:S01]  /*7610*/  FMUL R5, R7, R14 ;  /* 0x0000000e07057220 */ /* 0x021fe20000400000 */
[----:B------:R-:W-:Y:S01]  /*7620*/  ISETP.GT.AND P4, PT, R11, 0x51, P0 ;  /* 0x000000510b00780c */ /* 0x000fe20000784270 */
[----:B------:R-:W-:Y:S02]  /*7630*/  BSSY B1, `(.L_x_227) ;  /* 0x0000005000017945 */ /* 0x000fe40003800000 */
[----:B------:R-:W-:-:S05]  /*7640*/  FFMA R5, R64, R15, R5 ;  /* 0x0000000f40057223 */ /* 0x000fca0000000005 */
[----:B------:R0:W-:Y:S05]  /*7650*/  @P2 STG.E desc[UR16][R200.64+0x200], R5 ;  /* 0x00020005c8002986 */ /* 0x0001ea000c101910 */
[----:B------:R-:W-:Y:S05]  /*7660*/  @!P4 BRA `(.L_x_228) ;  /* 0x000000000004c947 */ /* 0x000fea0003800000 */
[----:B------:R0:W5:Y:S02]  /*7670*/  LDG.E.LTC128B R7, desc[UR16][R128.64+0x200] ;  /* 0x0002001080077981 */ /* 0x000164000c1e1920 */
.L_x_228:
[----:B------:R-:W-:Y:S05]  /*7680*/  BSYNC B1 ;  /* 0x0000000000017941 */ /* 0x000fea0003800000 */
.L_x_227:
[----:B-----5:R-:W-:Y:S01]  /*7690*/  FMUL R12, R7, R14 ;  /* 0x0000000e070c7220 */ /* 0x020fe20000400000 */
[----:B------:R-:W-:Y:S01]  /*76a0*/  ISETP.GT.AND P2, PT, R11, 0x50, P1 ;  /* 0x000000500b00780c */ /* 0x000fe20000f44270 */
[----:B------:R-:W-:Y:S02]  /*76b0*/  BSSY B1, `(.L_x_229) ;  /* 0x0000005000017945 */ /* 0x000fe40003800000 */
[----:B------:R-:W-:-:S05]  /*76c0*/  FFMA R65, R65, R15, R12 ;  /* 0x0000000f41417223 */ /* 0x000fca000000000c */
[----:B------:R0:W-:Y:S05]  /*76d0*/  @P4 STG.E desc[UR16][R198.64+0x200], R65 ;  /* 0x00020041c6004986 */ /* 0x0001ea000c101910 */
[----:B------:R-:W-:Y:S05]  /*76e0*/  @!P2 BRA `(.L_x_230) ;  /* 0x000000000004a947 */ /* 0x000fea0003800000 */
[----:B------:R0:W5:Y:S02]  /*76f0*/  LDG.E.LTC128B R7, desc[UR16][R126.64+0x220] ;  /* 0x000220107e077981 */ /* 0x000164000c1e1920 */
.L_x_230:
[----:B------:R-:W-:Y:S05]  /*7700*/  BSYNC B1 ;  /* 0x0000000000017941 */ /* 0x000fea0003800000 */
.L_x_229:
[----:B0----5:R-:W-:Y:S01]  /*7710*/  FMUL R5, R7, R14 ;  /* 0x0000000e07057220 */ /* 0x021fe20000400000 */
[----:B------:R-:W-:Y:S01]  /*7720*/  ISETP.GT.AND P4, PT, R11, 0x51, P1 ;  /* 0x000000510b00780c */ /* 0x000fe20000f84270 */
[----:B------:R-:W-:Y:S02]  /*7730*/  BSSY B1, `(.L_x_231) ;  /* 0x0000005000017945 */ /* 0x000fe40003800000 */
[----:B------:R-:W-:-:S05]  /*7740*/  FFMA R5, R66, R15, R5 ;  /* 0x0000000f42057223 */ /* 0x000fca0000000005 */
[----:B------:R0:W-:Y:S05]  /*7750*/  @P2 STG.E desc[UR16][R200.64+0x220], R5 ;  /* 0x00022005c8002986 */ /* 0x0001ea000c101910 */
[----:B------:R-:W-:Y:S05]  /*7760*/  @!P4 BRA `(.L_x_232) ;  /* 0x000000000004c947 */ /* 0x000fea0003800000 */
[----:B------:R0:W5:Y:S02]  /*7770*/  LDG.E.LTC128B R7, desc[UR16][R128.64+0x220] ;  /* 0x0002201080077981 */ /* 0x000164000c1e1920 */
.L_x_232:
[----:B------:R-:W-:Y:S05]  /*7780*/  BSYNC B1 ;  /* 0x0000000000017941 */ /* 0x000fea0003800000 */
.L_x_231:
[----:B-----5:R-:W-:Y:S01]  /*7790*/  FMUL R12, R7, R14 ;  /* 0x0000000e070c7220 */ /* 0x020fe20000400000 */
[----:B------:R-:W-:Y:S01]  /*77a0*/  ISETP.GT.AND P2, PT, R11, 0x58, P0 ;  /* 0x000000580b00780c */ /* 0x000fe20000744270 */
[----:B------:R-:W-:Y:S02]  /*77b0*/  BSSY B1, `(.L_x_233) ;  /* 0x0000005000017945 */ /* 0x000fe40003800000 */
[----:B------:R-:W-:-:S05]  /*77c0*/  FFMA R67, R67, R15, R12 ;  /* 0x0000000f43437223 */ /* 0x000fca000000000c */
[----:B------:R0:W-:Y:S05]  /*77d0*/  @P4 STG.E desc[UR16][R198.64+0x220], R67 ;  /* 0x00022043c6004986 */ /* 0x0001ea000c101910 */
[----:B------:R-:W-:Y:S05]  /*77e0*/  @!P2 BRA `(.L_x_234) ;  /* 0x000000000004a947 */ /* 0x000fea0003800000 */
[----:B------:R0:W5:Y:S02]  /*77f0*/  LDG.E.LTC128B R7, desc[UR16][R202.64+0x200] ;  /* 0x00020010ca077981 */ /* 0x000164000c1e1920 */
.L_x_234:
[----:B------:R-:W-:Y:S05]  /*7800*/  BSYNC B1 ;  /* 0x0000000000017941 */ /* 0x000fea0003800000 */
.L_x_233:
[----:B0----5:R-:W-:Y:S01]  /*7810*/  FMUL R5, R7, R14 ;  /* 0x0000000e07057220 */ /* 0x021fe20000400000 */
[----:B------:R-:W-:Y:S01]  /*7820*/  ISETP.GT.AND P4, PT, R11, 0x59, P0 ;  /* 0x000000590b00780c */ /* 0x000fe20000784270 */
[----:B------:R-:W-:Y:S02]  /*7830*/  BSSY B1, `(.L_x_235) ;  /* 0x0000005000017945 */ /* 0x000fe40003800000 */
[----:B------:R-:W-:-:S05]  /*7840*/  FFMA R5, R68, R15, R5 ;  /* 0x0000000f44057223 */ /* 0x000fca0000000005 */
[----:B------:R0:W-:Y:S05]  /*7850*/  @P2 STG.E desc[UR16][R204.64+0x200], R5 ;  /* 0x00020005cc002986 */ /* 0x0001ea000c101910 */
[----:B------:R-:W-:Y:S05]  /*7860*/  @!P4 BRA `(.L_x_236) ;  /* 0x000000000004c947 */ /* 0x000fea0003800000 */
[----:B------:R0:W5:Y:S02]  /*7870*/  LDG.E.LTC128B R7, desc[UR16][R132.64+0x200] ;  /* 0x0002001084077981 */ /* 0x000164000c1e1920 */
.L_x_236:
[----:B------:R-:W-:Y:S05]  /*7880*/  BSYNC B1 ;  /* 0x0000000000017941 */ /* 0x000fea0003800000 */
.L_x_235:
[----:B-----5:R-:W-:Y:S01]  /*7890*/  FMUL R12, R7, R14 ;  /* 0x0000000e070c7220 */ /* 0x020fe20000400000 */
[----:B------:R-:W-:Y:S01]  /*78a0*/  ISETP.GT.AND P2, PT, R11, 0x58, P1 ;  /* 0x000000580b00780c */ /* 0x000fe20000f44270 */
[----:B------:R-:W-:Y:S02]  /*78b0*/  BSSY B1, `(.L_x_237) ;  /* 0x0000005000017945 */ /* 0x000fe40003800000 */
[----:B------:R-:W-:-:S05]  /*78c0*/  FFMA R69, R69, R15, R12 ;  /* 0x0000000f45457223 */ /* 0x000fca000000000c */
[----:B------:R0:W-:Y:S05]  /*78d0*/  @P4 STG.E desc[UR16][R130.64+0x200], R69 ;  /* 0x0002004582004986 */ /* 0x0001ea000c101910 */
[----:B------:R-:W-:Y:S05]  /*78e0*/  @!P2 BRA `(.L_x_238) ;  /* 0x000000000004a947 */ /* 0x000fea0003800000 */
[----:B------:R0:W5:Y:S02]  /*78f0*/  LDG.E.LTC128B R7, desc[UR16][R202.64+0x220] ;  /* 0x00022010ca077981 */ /* 0x000164000c1e1920 */
.L_x_238:
[----:B------:R-:W-:Y:S05]  /*7900*/  BSYNC B1 ;  /* 0x0000000000017941 */ /* 0x000fea0003800000 */
.L_x_237:
[----:B0----5:R-:W-:Y:S01]  /*7910*/  FMUL R5, R7, R14 ;  /* 0x0000000e07057220 */ /* 0x021fe20000400000 */
[----:B------:R-:W-:Y:S01]  /*7920*/  ISETP.GT.AND P4, PT, R11, 0x59, P1 ;  /* 0x000000590b00780c */ /* 0x000fe20000f84270 */
[----:B------:R-:W-:Y:S02]  /*7930*/  BSSY B1, `(.L_x_239) ;  /* 0x0000005000017945 */ /* 0x000fe40003800000 */
[----:B------:R-:W-:-:S05]  /*7940*/  FFMA R5, R70, R15, R5 ;  /* 0x0000000f46057223 */ /* 0x000fca0000000005 */
[----:B------:R0:W-:Y:S05]  /*7950*/  @P2 STG.E desc[UR16][R204.64+0x220], R5 ;  /* 0x00022005cc002986 */ /* 0x0001ea000c101910 */
[----:B------:R-:W-:Y:S05]  /*7960*/  @!P4 BRA `(.L_x_240) ;  /* 0x000000000004c947 */ /* 0x000fea0003800000 */
[----:B------:R0:W5:Y:S02]  /*7970*/  LDG.E.LTC128B R7, desc[UR16][R132.64+0x220] ;  /* 0x0002201084077981 */ /* 0x000164000c1e1920 */
.L_x_240:
[----:B------:R-:W-:Y:S05]  /*7980*/  BSYNC B1 ;  /* 0x0000000000017941 */ /* 0x000fea0003800000 */
.L_x_239:
[----:B-----5:R-:W-:Y:S01]  /*7990*/  FMUL R12, R7, R14 ;  /* 0x0000000e070c7220 */ /* 0x020fe20000400000 */
[----:B------:R-:W-:Y:S01]  /*79a0*/  ISETP.GT.AND P2, PT, R11, 0x60, P0 ;  /* 0x000000600b00780c */ /* 0x000fe20000744270 */
[----:B------:R-:W-:Y:S02]  /*79b0*/  BSSY B1, `(.L_x_241) ;  /* 0x0000005000017945 */ /* 0x000fe40003800000 */
[----:B------:R-:W-:-:S05]  /*79c0*/  FFMA R71, R71, R15, R12 ;  /* 0x0000000f47477223 */ /* 0x000fca000000000c */
[----:B------:R0:W-:Y:S05]  /*79d0*/  @P4 STG.E desc[UR16][R130.64+0x220], R71 ;  /* 0x0002204782004986 */ /* 0x0001ea000c101910 */
[----:B------:R-:W-:Y:S05]  /*79e0*/  @!P2 BRA `(.L_x_242) ;  /* 0x000000000004a947 */ /* 0x000fea0003800000 */
[----:B------:R0:W5:Y:S02]  /*79f0*/  LDG.E.LTC128B R7, desc[UR16][R206.64+0x200] ;  /* 0x00020010ce077981 */ /* 0x000164000c1e1920 */
.L_x_242:
[----:B------:R-:W-:Y:S05]  /*7a00*/  BSYNC B1 ;  /* 0x0000000000017941 */ /* 0x000fea0003800000 */
.L_x_241:
[----:B0----5:R-:W-:Y:S01]  /*7a10*/  FMUL R5, R7, R14 ;  /* 0x0000000e07057220 */ /* 0x021fe20000400000 */
[----:B------:R-:W-:Y:S01]  /*7a20*/  ISETP.GT.AND P4, PT, R11, 0x61, P0 ;  /* 0x000000610b00780c */ /* 0x000fe20000784270 */
[----:B------:R-:W-:Y:S02]  /*7a30*/  BSSY B1, `(.L_x_243) ;  /* 0x0000005000017945 */ /* 0x000fe40003800000 */
[----:B------:R-:W-:-:S05]  /*7a40*/  FFMA R5, R72, R15, R5 ;  /* 0x0000000f48057223 */ /* 0x000fca0000000005 */
[----:B------:R0:W-:Y:S05]  /*7a50*/  @P2 STG.E desc[UR16][R208.64+0x200], R5 ;  /* 0x00020005d0002986 */ /* 0x0001ea000c101910 */
[----:B------:R-:W-:Y:S05]  /*7a60*/  @!P4 BRA `(.L_x_244) ;  /* 0x000000000004c947 */ /* 0x000fea0003800000 */
[----:B------:R0:W5:Y:S02]  /*7a70*/  LDG.E.LTC128B R7, desc[UR16][R136.64+0x200] ;  /* 0x0002001088077981 */ /* 0x000164000c1e1920 */
.L_x_244:
[----:B------:R-:W-:Y:S05]  /*7a80*/  BSYNC B1 ;  /* 0x0000000000017941 */ /* 0x000fea0003800000 */
.L_x_243:
[----:B-----5:R-:W-:Y:S01]  /*7a90*/  FMUL R12, R7, R14 ;  /* 0x0000000e070c7220 */ /* 0x020fe20000400000 */
[----:B------:R-:W-:Y:S01]  /*7aa0*/  ISETP.GT.AND P2, PT, R11, 0x60, P1 ;  /* 0x000000600b00780c */ /* 0x000fe20000f44270 */
[----:B------:R-:W-:Y:S02]  /*7ab0*/  BSSY B1, `(.L_x_245) ;  /* 0x0000005000017945 */ /* 0x000fe40003800000 */
[----:B------:R-:W-:-:S05]  /*7ac0*/  FFMA R73, R73, R15, R12 ;  /* 0x0000000f49497223 */ /* 0x000fca000000000c */
[----:B------:R0:W-:Y:S05]  /*7ad0*/  @P4 STG.E desc[UR16][R134.64+0x200], R73 ;  /* 0x0002004986004986 */ /* 0x0001ea000c101910 */
[----:B------:R-:W-:Y:S05]  /*7ae0*/  @!P2 BRA `(.L_x_246) ;  /* 0x000000000004a947 */ /* 0x000fea0003800000 */
[----:B------:R0:W5:Y:S02]  /*7af0*/  LDG.E.LTC128B R7, desc[UR16][R206.64+0x220] ;  /* 0x00022010ce077981 */ /* 0x000164000c1e1920 */
.L_x_246:
[----:B------:R-:W-:Y:S05]  /*7b00*/  BSYNC B1 ;  /* 0x0000000000017941 */ /* 0x000fea0003800000 */
.L_x_245:
[----:B0----5:R-:W-:Y:S01]  /*7b10*/  FMUL R5, R7, R14 ;  /* 0x0000000e07057220 */ /* 0x021fe20000400000 */
[----:B------:R-:W-:Y:S01]  /*7b20*/  ISETP.GT.AND P4, PT, R11, 0x61, P1 ;  /* 0x000000610b00780c */ /* 0x000fe20000f84270 */
[----:B------:R-:W-:Y:S02]  /*7b30*/  BSSY B1, `(.L_x_247) ;  /* 0x0000005000017945 */ /* 0x000fe40003800000 */
[----:B------:R-:W-:-:S05]  /*7b40*/  FFMA R5, R74, R15, R5 ;  /* 0x0000000f4a057223 */ /* 0x000fca0000000005 */
[----:B------:R0:W-:Y:S05]  /*7b50*/  @P2 STG.E desc[UR16][R208.64+0x220], R5 ;  /* 0x00022005d0002986 */ /* 0x0001ea000c101910 */
[----:B------:R-:W-:Y:S05]  /*7b60*/  @!P4 BRA `(.L_x_248) ;  /* 0x000000000004c947 */ /* 0x000fea0003800000 */
[----:B------:R0:W5:Y:S02]  /*7b70*/  LDG.E.LTC128B R7, desc[UR16][R136.64+0x220] ;  /* 0x0002201088077981 */ /* 0x000164000c1e1920 */
.L_x_248:
[----:B------:R-:W-:Y:S05]  /*7b80*/  BSYNC B1 ;  /* 0x0000000000017941 */ /* 0x000fea0003800000 */
.L_x_247:
[----:B-----5:R-:W-:Y:S01]  /*7b90*/  FMUL R12, R7, R14 ;  /* 0x0000000e070c7220 */ /* 0x020fe20000400000 */
[----:B------:R-:W-:Y:S01]  /*7ba0*/  ISETP.GT.AND P2, PT, R11, 0x68, P0 ;  /* 0x000000680b00780c */ /* 0x000fe20000744270 */
[----:B------:R-:W-:Y:S02]  /*7bb0*/  BSSY B1, `(.L_x_249) ;  /* 0x0000005000017945 */ /* 0x000fe40003800000 */
[----:B------:R-:W-:-:S05]  /*7bc0*/  FFMA R75, R75, R15, R12 ;  /* 0x0000000f4b4b7223 */ /* 0x000fca000000000c */
[----:B------:R0:W-:Y:S05]  /*7bd0*/  @P4 STG.E desc[UR16][R134.64+0x220], R75 ;  /* 0x0002204b86004986 */ /* 0x0001ea000c101910 */
[----:B------:R-:W-:Y:S05]  /*7be0*/  @!P2 BRA `(.L_x_250) ;  /* 0x000000000004a947 */ /* 0x000fea0003800000 */
[----:B------:R0:W5:Y:S02]  /*7bf0*/  LDG.E.LTC128B R7, desc[UR16][R138.64+0x200] ;  /* 0x000200108a077981 */ /* 0x000164000c1e1920 */
.L_x_250:
[----:B------:R-:W-:Y:S05]  /*7c00*/  BSYNC B1 ;  /* 0x0000000000017941 */ /* 0x000fea0003800000 */
.L_x_249:
[----:B0----5:R-:W-:Y:S01]  /*7c10*/  FMUL R5, R7, R14 ;  /* 0x0000000e07057220 */ /* 0x021fe20000400000 */
[----:B------:R-:W-:Y:S01]  /*7c20*/  ISETP.GT.AND P4, PT, R11, 0x69, P0 ;  /* 0x000000690b00780c */ /* 0x000fe20000784270 */
[----:B------:R-:W-:Y:S02]  /*7c30*/  BSSY B1, `(.L_x_251) ;  /* 0x0000005000017945 */ /* 0x000fe40003800000 */
[----:B------:R-:W-:-:S05]  /*7c40*/  FFMA R5, R76, R15, R5 ;  /* 0x0000000f4c057223 */ /* 0x000fca0000000005 */
[----:B------:R0:W-:Y:S05]  /*7c50*/  @P2 STG.E desc[UR16][R210.64+0x200], R5 ;  /* 0x00020005d2002986 */ /* 0x0001ea000c101910 */
[----:B------:R-:W-:Y:S05]  /*7c60*/  @!P4 BRA `(.L_x_252) ;  /* 0x000000000004c947 */ /* 0x000fea0003800000 */
[----:B------:R0:W5:Y:S02]  /*7c70*/  LDG.E.LTC128B R7, desc[UR16][R214.64+0x200] ;  /* 0x00020010d6077981 */ /* 0x000164000c1e1920 */
.L_x_252:
[----:B------:R-:W-:Y:S05]  /*7c80*/  BSYNC B1 ;  /* 0x0000000000017941 */ /* 0x000fea0003800000 */
.L_x_251:
[----:B-----5:R-:W-:Y:S01]  /*7c90*/  FMUL R12, R7, R14 ;  /* 0x0000000e070c7220 */ /* 0x020fe20000400000 */
[----:B------:R-:W-:Y:S01]  /*7ca0*/  ISETP.GT.AND P2, PT, R11, 0x68, P1 ;  /* 0x000000680b00780c */ /* 0x000fe20000f44270 */
[----:B------:R-:W-:Y:S02]  /*7cb0*/  BSSY B1, `(.L_x_253) ;  /* 0x0000005000017945 */ /* 0x000fe40003800000 */
[----:B------:R-:W-:-:S05]  /*7cc0*/  FFMA R77, R77, R15, R12 ;  /* 0x0000000f4d4d7223 */ /* 0x000fca000000000c */
[----:B------:R0:W-:Y:S05]  /*7cd0*/  @P4 STG.E desc[UR16][R140.64+0x200], R77 ;  /* 0x0002004d8c004986 */ /* 0x0001ea000c101910 */
[----:B------:R-:W-:Y:S05]  /*7ce0*/  @!P2 BRA `(.L_x_254) ;  /* 0x000000000004a947 */ /* 0x000fea0003800000 */
[----:B------:R0:W5:Y:S02]  /*7cf0*/  LDG.E.LTC128B R7, desc[UR16][R138.64+0x220] ;  /* 0x000220108a077981 */ /* 0x000164000c1e1920 */
.L_x_254:
[----:B------:R-:W-:Y:S05]  /*7d00*/  BSYNC B1 ;  /* 0x0000000000017941 */ /* 0x000fea0003800000 */
.L_x_253:
[----:B0----5:R-:W-:Y:S01]  /*7d10*/  FMUL R5, R7, R14 ;  /* 0x0000000e07057220 */ /* 0x021fe20000400000 */
[----:B------:R-:W-:Y:S01]  /*7d20*/  ISETP.GT.AND P4, PT, R11, 0x69, P1 ;  /* 0x000000690b00780c */ /* 0x000fe20000f84270 */
[----:B------:R-:W-:Y:S02]  /*7d30*/  BSSY B1, `(.L_x_255) ;  /* 0x0000005000017945 */ /* 0x000fe40003800000 */
[----:B------:R-:W-:-:S05]  /*7d40*/  FFMA R5, R78, R15, R5 ;  /* 0x0000000f4e057223 */ /* 0x000fca0000000005 */
[----:B------:R0:W-:Y:S05]  /*7d50*/  @P2 STG.E desc[UR16][R210.64+0x220], R5 ;  /* 0x00022005d2002986 */ /* 0x0001ea000c101910 */
[----:B------:R-:W-:Y:S05]  /*7d60*/  @!P4 BRA `(.L_x_256) ;  /* 0x000000000004c947 */ /* 0x000fea0003800000 */
[----:B------:R0:W5:Y:S02]  /*7d70*/  LDG.E.LTC128B R7, desc[UR16][R214.64+0x220] ;  /* 0x00022010d6077981 */ /* 0x000164000c1e1920 */
.L_x_256:
[----:B------:R-:W-:Y:S05]  /*7d80*/  BSYNC B1 ;  /* 0x0000000000017941 */ /* 0x000fea0003800000 */
.L_x_255:
[----:B-----5:R-:W-:Y:S01]  /*7d90*/  FMUL R12, R7, R14 ;  /* 0x0000000e070c7220 */ /* 0x020fe20000400000 */
[----:B------:R-:W-:Y:S01]  /*7da0*/  ISETP.GT.AND P2, PT, R11, 0x70, P0 ;  /* 0x000000700b00780c */ /* 0x000fe20000744270 */
[----:B------:R-:W-:Y:S02]  /*7db0*/  BSSY B1, `(.L_x_257) ;  /* 0x0000005000017945 */ /* 0x000fe40003800000 */
[----:B------:R-:W-:-:S05]  /*7dc0*/  FFMA R79, R79, R15, R12 ;  /* 0x0000000f4f4f7223 */ /* 0x000fca000000000c */
[----:B------:R0:W-:Y:S05]  /*7dd0*/  @P4 STG.E desc[UR16][R140.64+0x220], R79 ;  /* 0x0002204f8c004986 */ /* 0x0001ea000c101910 */
[----:B------:R-:W-:Y:S05]  /*7de0*/  @!P2 BRA `(.L_x_258) ;  /* 0x000000000004a947 */ /* 0x000fea0003800000 */
[----:B------:R0:W5:Y:S02]  /*7df0*/  LDG.E.LTC128B R7, desc[UR16][R142.64+0x200] ;  /* 0x000200108e077981 */ /* 0x000164000c1e1920 */
.L_x_258:
[----:B------:R-:W-:Y:S05]  /*7e00*/  BSYNC B1 ;  /* 0x0000000000017941 */ /* 0x000fea0003800000 */
.L_x_257:
[----:B0----5:R-:W-:Y:S01]  /*7e10*/  FMUL R5, R7, R14 ;  /* 0x0000000e07057220 */ /* 0x021fe20000400000 */
[----:B------:R-:W-:Y:S01]  /*7e20*/  ISETP.GT.AND P4, PT, R11, 0x71, P0 ;  /* 0x000000710b00780c */ /* 0x000fe20000784270 */
[----:B------:R-:W-:Y:S02]  /*7e30*/  BSSY B1, `(.L_x_259) ;  /* 0x0000005000017945 */ /* 0x000fe40003800000 */
[----:B------:R-:W-:-:S05]  /*7e40*/  FFMA R5, R80, R15, R5 ;  /* 0x0000000f50057223 */ /* 0x000fca0000000005 */
[----:B------:R0:W-:Y:S05]  /*7e50*/  @P2 STG.E desc[UR16][R216.64+0x200], R5 ;  /* 0x00020005d8002986 */ /* 0x0001ea000c101910 */
[----:B------:R-:W-:Y:S05]  /*7e60*/  @!P4 BRA `(.L_x_260) ;  /* 0x000000000004c947 */ /* 0x000fea0003800000 */
[----:B------:R0:W5:Y:S02]  /*7e70*/  LDG.E.LTC128B R7, desc[UR16][R212.64+0x200] ;  /* 0x00020010d4077981 */ /* 0x000164000c1e1920 */
.L_x_260:
[----:B------:R-:W-:Y:S05]  /*7e80*/  BSYNC B1 ;  /* 0x0000000000017941 */ /* 0x000fea0003800000 */
.L_x_259:
[----:B-----5:R-:W-:Y:S01]  /*7e90*/  FMUL R12, R7, R14 ;  /* 0x0000000e070c7220 */ /* 0x020fe20000400000 */
[----:B------:R-:W-:Y:S01]  /*7ea0*/  ISETP.GT.AND P2, PT, R11, 0x70, P1 ;  /* 0x000000700b00780c */ /* 0x000fe20000f44270 */
[----:B------:R-:W-:Y:S02]  /*7eb0*/  BSSY B1, `(.L_x_261) ;  /* 0x0000005000017945 */ /* 0x000fe40003800000 */
[----:B------:R-:W-:-:S05]  /*7ec0*/  FFMA R81, R81, R15, R12 ;  /* 0x0000000f51517223 */ /* 0x000fca000000000c */
[----:B------:R0:W-:Y:S05]  /*7ed0*/  @P4 STG.E desc[UR16][R144.64+0x200], R81 ;  /* 0x0002005190004986 */ /* 0x0001ea000c101910 */
[----:B------:R-:W-:Y:S05]  /*7ee0*/  @!P2 BRA `(.L_x_262) ;  /* 0x000000000004a947 */ /* 0x000fea0003800000 */
[----:B------:R0:W5:Y:S02]  /*7ef0*/  LDG.E.LTC128B R7, desc[UR16][R142.64+0x220] ;  /* 0x000220108e077981 */ /* 0x000164000c1e1920 */
.L_x_262:
[----:B------:R-:W-:Y:S05]  /*7f00*/  BSYNC B1 ;  /* 0x0000000000017941 */ /* 0x000fea0003800000 */
.L_x_261:
[----:B0----5:R-:W-:Y:S01]  /*7f10*/  FMUL R5, R7, R14 ;  /* 0x0000000e07057220 */ /* 0x021fe20000400000 */
[----:B------:R-:W-:Y:S01]  /*7f20*/  ISETP.GT.AND P4, PT, R11, 0x71, P1 ;  /* 0x000000710b00780c */ /* 0x000fe20000f84270 */
[----:B------:R-:W-:Y:S02]  /*7f30*/  BSSY B1, `(.L_x_263) ;  /* 0x0000005000017945 */ /* 0x000fe40003800000 */
[----:B------:R-:W-:-:S05]  /*7f40*/  FFMA R5, R82, R15, R5 ;  /* 0x0000000f52057223 */ /* 0x000fca0000000005 */
[----:B------:R0:W-:Y:S05]  /*7f50*/  @P2 STG.E desc[UR16][R216.64+0x220], R5 ;  /* 0x00022005d8002986 */ /* 0x0001ea000c101910 */
[----:B------:R-:W-:Y:S05]  /*7f60*/  @!P4 BRA `(.L_x_264) ;  /* 0x000000000004c947 */ /* 0x000fea0003800000 */
[----:B------:R0:W5:Y:S02]  /*7f70*/  LDG.E.LTC128B R7, desc[UR16][R212.64+0x220] ;  /* 0x00022010d4077981 */ /* 0x000164000c1e1920 */
.L_x_264:
[----:B------:R-:W-:Y:S05]  /*7f80*/  BSYNC B1 ;  /* 0x0000000000017941 */ /* 0x000fea0003800000 */
.L_x_263:
[----:B-----5:R-:W-:Y:S01]  /*7f90*/  FMUL R12, R7, R14 ;  /* 0x0000000e070c7220 */ /* 0x020fe20000400000 */
[----:B------:R-:W-:Y:S01]  /*7fa0*/  ISETP.GT.AND P2, PT, R11, 0x78, P0 ;  /* 0x000000780b00780c */ /* 0x000fe20000744270 */
[----:B------:R-:W-:Y:S02]  /*7fb0*/  BSSY B1, `(.L_x_265) ;  /* 0x0000005000017945 */ /* 0x000fe40003800000 */
[----:B------:R-:W-:-:S05]  /*7fc0*/  FFMA R83, R83, R15, R12 ;  /* 0x0000000f53537223 */ /* 0x000fca000000000c */
[----:B------:R0:W-:Y:S05]  /*7fd0*/  @P4 STG.E desc[UR16][R144.64+0x220], R83 ;  /* 0x0002205390004986 */ /* 0x0001ea000c101910 */
[----:B------:R-:W-:Y:S05]  /*7fe0*/  @!P2 BRA `(.L_x_266) ;  /* 0x000000000004a947 */ /* 0x000fea0003800000 */
[----:B------:R0:W5:Y:S02]  /*7ff0*/  LDG.E.LTC128B R7, desc[UR16][R22.64+0x200] ;  /* 0x0002001016077981 */ /* 0x000164000c1e1920 */
.L_x_266:
[----:B------:R-:W-:Y:S05]  /*8000*/  BSYNC B1 ;  /* 0x0000000000017941 */ /* 0x000fea0003800000 */
.L_x_265:
[----:B0----5:R-:W-:Y:S01]  /*8010*/  FMUL R5, R7, R14 ;  /* 0x0000000e07057220 */ /* 0x021fe20000400000 */
[----:B------:R-:W-:Y:S01]  /*8020*/  ISETP.GT.AND P0, PT, R11, 0x79, P0 ;  /* 0x000000790b00780c */ /* 0x000fe20000704270 */
[----:B------:R-:W-:Y:S02]  /*8030*/  BSSY B1, `(.L_x_267) ;  /* 0x0000005000017945 */ /* 0x000fe40003800000 */
[----:B------:R-:W-:-:S05]  /*8040*/  FFMA R5, R84, R15, R5 ;  /* 0x0000000f54057223 */ /* 0x000fca0000000005 */
[----:B------:R0:W-:Y:S05]  /*8050*/  @P2 STG.E desc[UR16][R18.64+0x200], R5 ;  /* 0x0002000512002986 */ /* 0x0001ea000c101910 */
[----:B------:R-:W-:Y:S05]  /*8060*/  @!P0 BRA `(.L_x_268) ;  /* 0x0000000000048947 */ /* 0x000fea0003800000 */
[----:B------:R0:W5:Y:S02]  /*8070*/  LDG.E.LTC128B R7, desc[UR16][R8.64+0x200] ;  /* 0x0002001008077981 */ /* 0x000164000c1e1920 */
.L_x_268:
[----:B------:R-:W-:Y:S05]  /*8080*/  BSYNC B1 ;  /* 0x0000000000017941 */ /* 0x000fea0003800000 */
.L_x_267:
[----:B-----5:R-:W-:Y:S01]  /*8090*/  FMUL R12, R7, R14 ;  /* 0x0000000e070c7220 */ /* 0x020fe20000400000 */
[----:B------:R-:W-:Y:S01]  /*80a0*/  ISETP.GT.AND P2, PT, R11, 0x78, P1 ;  /* 0x000000780b00780c */ /* 0x000fe20000f44270 */
[----:B------:R-:W-:Y:S02]  /*80b0*/  BSSY B1, `(.L_x_269) ;  /* 0x0000005000017945 */ /* 0x000fe40003800000 */
[----:B------:R-:W-:-:S05]  /*80c0*/  FFMA R85, R85, R15, R12 ;  /* 0x0000000f55557223 */ /* 0x000fca000000000c */
[----:B------:R0:W-:Y:S05]  /*80d0*/  @P0 STG.E desc[UR16][R16.64+0x200], R85 ;  /* 0x0002005510000986 */ /* 0x0001ea000c101910 */
[----:B------:R-:W-:Y:S05]  /*80e0*/  @!P2 BRA `(.L_x_270) ;  /* 0x000000000004a947 */ /* 0x000fea0003800000 */
[----:B------:R0:W5:Y:S02]  /*80f0*/  LDG.E.LTC128B R7, desc[UR16][R22.64+0x220] ;  /* 0x0002201016077981 */ /* 0x000164000c1e1920 */
.L_x_270:
[----:B------:R-:W-:Y:S05]  /*8100*/  BSYNC B1 ;  /* 0x0000000000017941 */ /* 0x000fea0003800000 */
.L_x_269:
[----:B0----5:R-:W-:Y:S01]  /*8110*/  FMUL R5, R7, R14 ;  /* 0x0000000e07057220 */ /* 0x021fe20000400000 */
[----:B------:R-:W-:Y:S01]  /*8120*/  ISETP.GT.AND P1, PT, R11, 0x79, P1 ;  /* 0x000000790b00780c */ /* 0x000fe20000f24270 */
[----:B------:R-:W-:Y:S02]  /*8130*/  BSSY B1, `(.L_x_271) ;  /* 0x0000005000017945 */ /* 0x000fe40003800000 */
[----:B------:R-:W-:-:S05]  /*8140*/  FFMA R5, R86, R15, R5 ;  /* 0x0000000f56057223 */ /* 0x000fca0000000005 */
[----:B------:R0:W-:Y:S05]  /*8150*/  @P2 STG.E desc[UR16][R18.64+0x220], R5 ;  /* 0x0002200512002986 */ /* 0x0001ea000c101910 */
[----:B------:R-:W-:Y:S05]  /*8160*/  @!P1 BRA `(.L_x_272) ;  /* 0x0000000000049947 */ /* 0x000fea0003800000 */
[----:B------:R0:W5:Y:S02]  /*8170*/  LDG.E.LTC128B R7, desc[UR16][R8.64+0x220] ;  /* 0x0002201008077981 */ /* 0x000164000c1e1920 */
.L_x_272:
[----:B------:R-:W-:Y:S05]  /*8180*/  BSYNC B1 ;  /* 0x0000000000017941 */ /* 0x000fea0003800000 */
.L_x_271:
[----:B0----5:R-:W-:-:S04]  /*8190*/  FMUL R8, R7, R14 ;  /* 0x0000000e07087220 */ /* 0x021fc80000400000 */
[----:B------:R-:W-:Y:S01]  /*81a0*/  FFMA R87, R87, R15, R8 ;  /* 0x0000000f57577223 */ /* 0x000fe20000000008 */
[----:B------:R-:W-:Y:S06]  /*81b0*/  @!P1 BRA `(.L_x_273) ;  /* 0x0000001c00209947 */ /* 0x000fec0003800000 */
[----:B------:R0:W-:Y:S01]  /*81c0*/  STG.E desc[UR16][R16.64+0x220], R87 ;  /* 0x0002205710007986 */ /* 0x0001e2000c101910 */
[----:B------:R-:W-:Y:S05]  /*81d0*/  BRA `(.L_x_273) ;  /* 0x0000001c00187947 */ /* 0x000fea0003800000 */
.L_x_22:
[----:B------:R-:W-:Y:S01]  /*81e0*/  ULDC.64 UR8, c[0x0][0x6c0] ;  /* 0x0001b00000087ab9 */ /* 0x000fe20000000a00 */
[----:B------:R-:W-:Y:S01]  /*81f0*/  ISETP.GT.AND P1, PT, R12, 0x8, PT ;  /* 0x000000080c00780c */ /* 0x000fe20003f24270 */
[-C--:B--2---:R-:W-:Y:S01]  /*8200*/  FMUL R7, R88, R15.reuse ;  /* 0x0000000f58077220 */ /* 0x084fe20000400000 */
[C---:B------:R-:W-:Y:S01]  /*8210*/  LEA R8, P5, R160.reuse, UR8, 0x2 ;  /* 0x00000008a0087c11 */ /* 0x040fe2000f8a10ff */
[-C--:B------:R-:W-:Y:S01]  /*8220*/  FMUL R89, R89, R15.reuse ;  /* 0x0000000f59597220 */ /* 0x080fe20000400000 */
[----:B------:R-:W-:Y:S01]  /*8230*/  ISETP.GT.AND P6, PT, R11, 0x1, P2 ;  /* 0x000000010b00780c */ /* 0x000fe200017c4270 */
[-C--:B------:R-:W-:Y:S01]  /*8240*/  FMUL R91, R91, R15.reuse ;  /* 0x0000000f5b5b7220 */ /* 0x080fe20000400000 */
[----:B------:R-:W-:Y:S01]  /*8250*/  LEA.HI.X R9, R160, UR9, R21, 0x2, P5 ;  /* 0x00000009a0097c11 */ /* 0x000fe2000a8f1415 */
[----:B------:R-:W-:Y:S01]  /*8260*/  FMUL R21, R90, R15 ;  /* 0x0000000f5a157220 */ /* 0x000fe20000400000 */
[C---:B------:R-:W-:Y:S01]  /*8270*/  LEA R16, P5, R164.reuse, R8, 0x2 ;  /* 0x00000008a4107211 */ /* 0x040fe200078a10ff */
[C---:B------:R-:W-:Y:S01]  /*8280*/  IMAD.SHL.U32 R5, R164.reuse, 0x20, RZ ;  /* 0x00000020a4057824 */ /* 0x040fe200078e00ff */
[----:B------:R-:W-:Y:S01]  /*8290*/  ISETP.GT.AND P0, PT, R11, RZ, P1 ;  /* 0x000000ff0b00720c */ /* 0x000fe20000f04270 */
[----:B------:R0:W-:Y:S01]  /*82a0*/  @P4 STG.E desc[UR16][R8.64], R7 ;  /* 0x0000000708004986 */ /* 0x0001e2000c101910 */
[C---:B------:R-:W-:Y:S01]  /*82b0*/  LEA.HI.X R17, R164.reuse, R9, R165, 0x2, P5 ;  /* 0x00000009a4117211 */ /* 0x040fe200028f14a5 */
[----:B------:R-:W-:Y:S01]  /*82c0*/  IMAD R23, R165, 0x1c, RZ ;  /* 0x0000001ca5177824 */ /* 0x000fe200078e02ff */
[----:B------:R-:W-:Y:S01]  /*82d0*/  ISETP.GT.AND P5, PT, R11, 0x1, P1 ;  /* 0x000000010b00780c */ /* 0x000fe20000fa4270 */
[----:B------:R-:W-:Y:S01]  /*82e0*/  FMUL R93, R93, R15 ;  /* 0x0000000f5d5d7220 */ /* 0x000fe20000400000 */
[----:B------:R-:W-:Y:S01]  /*82f0*/  ISETP.GT.AND P4, PT, R11, 0x8, P2 ;  /* 0x000000080b00780c */ /* 0x000fe20001784270 */
[----:B------:R-:W-:Y:S01]  /*8300*/  @P6 STG.E desc[UR16][R16.64], R89 ;  /* 0x0000005910006986 */ /* 0x000fe2000c101910 */
[C---:B------:R-:W-:Y:S01]  /*8310*/  IMAD.WIDE.U32 R18, R164.reuse, 0x1c, R16 ;  /* 0x0000001ca4127825 */ /* 0x040fe200078e0010 */
[----:B------:R-:W-:-:S03]  /*8320*/  SHF.L.U64.HI R165, R164, 0x5, R165 ;  /* 0x00000005a4a57819 */ /* 0x000fc600000102a5 */
[-C--:B------:R-:W-:Y:S01]  /*8330*/  FMUL R153, R94, R15.reuse ;  /* 0x0000000f5e997220 */ /* 0x080fe20000400000 */
[----:B------:R-:W-:Y:S01]  /*8340*/  ISETP.GT.AND P6, PT, R11, 0x8, P1 ;  /* 0x000000080b00780c */ /* 0x000fe20000fc4270 */
[----:B------:R-:W-:Y:S01]  /*8350*/  IMAD.IADD R19, R23, 0x1, R19 ;  /* 0x0000000117137824 */ /* 0x000fe200078e0213 */
[----:B------:R1:W-:Y:S01]  /*8360*/  @P0 STG.E desc[UR16][R8.64+0x20], R21 ;  /* 0x0000201508000986 */ /* 0x0003e2000c101910 */
[----:B------:R-:W-:Y:S01]  /*8370*/  ISETP.GT.AND P0, PT, R11, 0x9, P2 ;  /* 0x000000090b00780c */ /* 0x000fe20001704270 */
[-C--:B0-----:R-:W-:Y:S01]  /*8380*/  FMUL R7, R92, R15.reuse ;  /* 0x0000000f5c077220 */ /* 0x081fe20000400000 */
[-C--:B------:R-:W-:Y:S01]  /*8390*/  FMUL R95, R95, R15.reuse ;  /* 0x0000000f5f5f7220 */ /* 0x080fe20000400000 */
[----:B------:R-:W-:Y:S01]  /*83a0*/  @P5 STG.E desc[UR16][R16.64+0x20], R91 ;  /* 0x0000205b10005986 */ /* 0x000fe2000c101910 */
[----:B------:R-:W-:Y:S01]  /*83b0*/  IADD3 R20, P5, R5, R16, RZ ;  /* 0x0000001005147210 */ /* 0x000fe20007fbe0ff */
[-C--:B------:R-:W-:Y:S01]  /*83c0*/  FMUL R155, R96, R15.reuse ;  /* 0x0000000f609b7220 */ /* 0x080fe20000400000 */
[-C--:B------:R-:W-:Y:S01]  /*83d0*/  FMUL R97, R97, R15.reuse ;  /* 0x0000000f61617220 */ /* 0x080fe20000400000 */
[----:B------:R0:W-:Y:S01]  /*83e0*/  @P4 STG.E desc[UR16][R18.64], R7 ;  /* 0x0000000712004986 */ /* 0x0001e2000c101910 */
[----:B------:R-:W-:Y:S01]  /*83f0*/  ISETP.GT.AND P4, PT, R11, 0x9, P1 ;  /* 0x000000090b00780c */ /* 0x000fe20000f84270 */
[-C--:B------:R-:W-:Y:S01]  /*8400*/  FMUL R99, R99, R15.reuse ;  /* 0x0000000f63637220 */ /* 0x080fe20000400000 */
[-C--:B------:R-:W-:Y:S01]  /*8410*/  FMUL R101, R101, R15.reuse ;  /* 0x0000000f65657220 */ /* 0x080fe20000400000 */
[----:B-1----:R-:W-:Y:S01]  /*8420*/  IMAD.X R21, R165, 0x1, R17, P5 ;  /* 0x00000001a5157824 */ /* 0x002fe200028e0611 */
[----:B------:R-:W-:Y:S01]  /*8430*/  ISETP.GT.AND P5, PT, R11, 0x10, P2 ;  /* 0x000000100b00780c */ /* 0x000fe200017a4270 */
[-C--:B------:R-:W-:Y:S01]  /*8440*/  FMUL R103, R103, R15.reuse ;  /* 0x0000000f67677220 */ /* 0x080fe20000400000 */
[-C--:B------:R-:W-:Y:S01]  /*8450*/  FMUL R105, R105, R15.reuse ;  /* 0x0000000f69697220 */ /* 0x080fe20000400000 */
[-C--:B------:R-:W-:Y:S01]  /*8460*/  FMUL R107, R107, R15.reuse ;  /* 0x0000000f6b6b7220 */ /* 0x080fe20000400000 */
[----:B------:R-:W-:Y:S01]  /*8470*/  @P0 STG.E desc[UR16][R20.64], R93 ;  /* 0x0000005d14000986 */ /* 0x000fe2000c101910 */
[----:B------:R-:W-:Y:S01]  /*8480*/  IADD3 R22, P0, R5, R18, RZ ;  /* 0x0000001205167210 */ /* 0x000fe20007f1e0ff */
[-C--:B------:R-:W-:Y:S01]  /*8490*/  FMUL R109, R109, R15.reuse ;  /* 0x0000000f6d6d7220 */ /* 0x080fe20000400000 */
[-C--:B0-----:R-:W-:Y:S01]  /*84a0*/  FMUL R7, R98, R15.reuse ;  /* 0x0000000f62077220 */ /* 0x081fe20000400000 */
[----:B------:R0:W-:Y:S01]  /*84b0*/  @P6 STG.E desc[UR16][R18.64+0x20], R153 ;  /* 0x0000209912006986 */ /* 0x0001e2000c101910 */
[----:B------:R-:W-:Y:S01]  /*84c0*/  ISETP.GT.AND P6, PT, R11, 0x10, P1 ;  /* 0x000000100b00780c */ /* 0x000fe20000fc4270 */
[----:B------:R-:W-:Y:S01]  /*84d0*/  IMAD.X R23, R165, 0x1, R19, P0 ;  /* 0x00000001a5177824 */ /* 0x000fe200000e0613 */
[----:B------:R-:W-:Y:S01]  /*84e0*/  ISETP.GT.AND P0, PT, R11, 0x11, P2 ;  /* 0x000000110b00780c */ /* 0x000fe20001704270 */
[----:B------:R-:W-:Y:S01]  /*84f0*/  @P4 STG.E desc[UR16][R20.64+0x20], R95 ;  /* 0x0000205f14004986 */ /* 0x000fe2000c101910 */
[----:B------:R-:W-:Y:S01]  /*8500*/  IADD3 R88, P4, R5, R20, RZ ;  /* 0x0000001405587210 */ /* 0x000fe20007f9e0ff */
[-C--:B------:R-:W-:Y:S01]  /*8510*/  FMUL R111, R111, R15.reuse ;  /* 0x0000000f6f6f7220 */ /* 0x080fe20000400000 */
[-C--:B------:R-:W-:Y:S01]  /*8520*/  FMUL R113, R113, R15.reuse ;  /* 0x0000000f71717220 */ /* 0x080fe20000400000 */
[----:B------:R1:W-:Y:S01]  /*8530*/  @P5 STG.E desc[UR16][R22.64], R155 ;  /* 0x0000009b16005986 */ /* 0x0003e2000c101910 */
[----:B------:R-:W-:Y:S01]  /*8540*/  ISETP.GT.AND P5, PT, R11, 0x11, P1 ;  /* 0x000000110b00780c */ /* 0x000fe20000fa4270 */
[----:B------:R-:W-:Y:S01]  /*8550*/  IMAD.X R89, R165, 0x1, R21, P4 ;  /* 0x00000001a5597824 */ /* 0x000fe200020e0615 */
[----:B------:R-:W-:Y:S01]  /*8560*/  ISETP.GT.AND P4, PT, R11, 0x18, P2 ;  /* 0x000000180b00780c */ /* 0x000fe20001784270 */
[-C--:B0-----:R-:W-:Y:S01]  /*8570*/  FMUL R153, R100, R15.reuse ;  /* 0x0000000f64997220 */ /* 0x081fe20000400000 */
[-C--:B------:R-:W-:Y:S01]  /*8580*/  FMUL R115, R115, R15.reuse ;  /* 0x0000000f73737220 */ /* 0x080fe20000400000 */
[-C--:B------:R-:W-:Y:S01]  /*8590*/  FMUL R117, R117, R15.reuse ;  /* 0x0000000f75757220 */ /* 0x080fe20000400000 */
[-C--:B------:R-:W-:Y:S01]  /*85a0*/  FMUL R119, R119, R15.reuse ;  /* 0x0000000f77777220 */ /* 0x080fe20000400000 */
        /* <DEDUP_REMOVED lines=8> */
[----:B------:R-:W-:Y:S01]  /*8630*/  @P5 STG.E desc[UR16][R88.64+0x20], R99 ;  /* 0x0000206358005986 */ /* 0x000fe2000c101910 */
[----:B------:R-:W-:Y:S01]  /*8640*/  IADD3 R92, P5, R5, R88, RZ ;  /* 0x00000058055c7210 */ /* 0x000fe20007fbe0ff */
[-C--:B-1----:R-:W-:Y:S01]  /*8650*/  FMUL R155, R104, R15.reuse ;  /* 0x0000000f689b7220 */ /* 0x082fe20000400000 */
        /* <DEDUP_REMOVED lines=148> */
[----:B------:R-:W-:Y:S01]  /*8fa0*/  FMUL R87, R87, R15 ;  /* 0x0000000f57577220 */ /* 0x000fe20000400000 */
[----:B------:R-:W-:Y:S01]  /*8fb0*/  @P0 STG.E desc[UR16][R120.64], R129 ;  /* 0x0000008178000986 */ /* 0x000fe2000c101910 */
[----:B------:R-:W-:-:S03]  /*8fc0*/  IADD3 R122, P0, R5, R118, RZ ;  /* 0x00000076057a7210 */ /* 0x000fc60007f1e0ff */
[----:B------:R0:W-:Y:S01]  /*8fd0*/  @P6 STG.E desc[UR16][R118.64+0x20], R7 ;  /* 0x0000200776006986 */ /* 0x0001e2000c101910 */
[----:B------:R-:W-:Y:S01]  /*8fe0*/  ISETP.GT.AND P6, PT, R11, 0x58, P1 ;  /* 0x000000580b00780c */ /* 0x000fe20000fc4270 */
[----:B------:R-:W-:Y:S01]  /*8ff0*/  IMAD.X R123, R165, 0x1, R119, P0 ;  /* 0x00000001a57b7824 */ /* 0x000fe200000e0677 */
[----:B------:R-:W-:Y:S01]  /*9000*/  ISETP.GT.AND P0, PT, R11, 0x59, P2 ;  /* 0x000000590b00780c */ /* 0x000fe20001704270 */
[----:B------:R-:W-:Y:S01]  /*9010*/  @P5 STG.E desc[UR16][R120.64+0x20], R131 ;  /* 0x0000208378005986 */ /* 0x000fe2000c101910 */
[----:B------:R-:W-:Y:S01]  /*9020*/  IADD3 R124, P5, R5, R120, RZ ;  /* 0x00000078057c7210 */ /* 0x000fe20007fbe0ff */
[-C--:B-1----:R-:W-:Y:S02]  /*9030*/  FMUL R155, R136, R15.reuse ;  /* 0x0000000f889b7220 */ /* 0x082fe40000400000 */
[----:B------:R1:W-:Y:S01]  /*9040*/  @P4 STG.E desc[UR16][R122.64], R153 ;  /* 0x000000997a004986 */ /* 0x0003e2000c101910 */
[----:B------:R-:W-:Y:S01]  /*9050*/  ISETP.GT.AND P4, PT, R11, 0x59, P1 ;  /* 0x000000590b00780c */ /* 0x000fe20000f84270 */
[----:B------:R-:W-:Y:S01]  /*9060*/  IMAD.X R125, R165, 0x1, R121, P5 ;  /* 0x00000001a57d7824 */ /* 0x000fe200028e0679 */
[----:B------:R-:W-:Y:S01]  /*9070*/  ISETP.GT.AND P5, PT, R11, 0x60, P2 ;  /* 0x000000600b00780c */ /* 0x000fe200017a4270 */
[----:B0-----:R-:W-:-:S04]  /*9080*/  FMUL R7, R134, R15 ;  /* 0x0000000f86077220 */ /* 0x001fc80000400000 */
        /* <DEDUP_REMOVED lines=17> */
[----:B------:R-:W-:Y:S01]  /*91a0*/  IADD3 R132, P6, R5, R128, RZ ;  /* 0x0000008005847210 */ /* 0x000fe20007fde0ff */
[----:B------:R-:W-:Y:S01]  /*91b0*/  IMAD.X R131, R165, 0x1, R127, P0 ;  /* 0x00000001a5837824 */ /* 0x000fe200000e067f */
[C---:B------:R-:W-:Y:S01]  /*91c0*/  ISETP.GT.AND P0, PT, R11.reuse, 0x69, P2 ;  /* 0x000000690b00780c */ /* 0x040fe20001704270 */
[----:B------:R-:W-:Y:S01]  /*91d0*/  @P5 STG.E desc[UR16][R128.64+0x20], R139 ;  /* 0x0000208b80005986 */ /* 0x000fe2000c101910 */
[----:B------:R-:W-:Y:S01]  /*91e0*/  ISETP.GT.AND P5, PT, R11, 0x68, P1 ;  /* 0x000000680b00780c */ /* 0x000fe20000fa4270 */
[----:B------:R-:W-:Y:S01]  /*91f0*/  IMAD.X R133, R165, 0x1, R129, P6 ;  /* 0x00000001a5857824 */ /* 0x000fe200030e0681 */
[C---:B------:R-:W-:Y:S01]  /*9200*/  ISETP.GT.AND P6, PT, R11.reuse, 0x70, P2 ;  /* 0x000000700b00780c */ /* 0x040fe200017c4270 */
[----:B------:R-:W-:Y:S01]  /*9210*/  @P4 STG.E desc[UR16][R130.64], R153 ;  /* 0x0000009982004986 */ /* 0x000fe2000c101910 */
[----:B------:R-:W-:Y:S01]  /*9220*/  ISETP.GT.AND P4, PT, R11, 0x69, P1 ;  /* 0x000000690b00780c */ /* 0x000fe20000f84270 */
[-C--:B-1----:R-:W-:Y:S01]  /*9230*/  FMUL R155, R144, R15.reuse ;  /* 0x0000000f909b7220 */ /* 0x082fe20000400000 */
[----:B0-----:R-:W-:-:S05]  /*9240*/  FMUL R7, R142, R15 ;  /* 0x0000000f8e077220 */ /* 0x001fca0000400000 */
[----:B------:R-:W-:Y:S01]  /*9250*/  @P0 STG.E desc[UR16][R132.64], R141 ;  /* 0x0000008d84000986 */ /* 0x000fe2000c101910 */
[----:B------:R-:W-:-:S03]  /*9260*/  IADD3 R134, P0, R5, R130, RZ ;  /* 0x0000008205867210 */ /* 0x000fc60007f1e0ff */
[----:B------:R0:W-:Y:S01]  /*9270*/  @P5 STG.E desc[UR16][R130.64+0x20], R7 ;  /* 0x0000200782005986 */ /* 0x0001e2000c101910 */
[----:B------:R-:W-:Y:S01]  /*9280*/  ISETP.GT.AND P5, PT, R11, 0x70, P1 ;  /* 0x000000700b00780c */ /* 0x000fe20000fa4270 */
[----:B------:R-:W-:Y:S01]  /*9290*/  IMAD.X R135, R165, 0x1, R131, P0 ;  /* 0x00000001a5877824 */ /* 0x000fe200000e0683 */
[----:B------:R-:W-:Y:S01]  /*92a0*/  ISETP.GT.AND P0, PT, R11, 0x71, P2 ;  /* 0x000000710b00780c */ /* 0x000fe20001704270 */
[----:B------:R1:W-:Y:S01]  /*92b0*/  @P4 STG.E desc[UR16][R132.64+0x20], R143 ;  /* 0x0000208f84004986 */ /* 0x0003e2000c101910 */
[----:B------:R-:W-:-:S03]  /*92c0*/  IADD3 R136, P4, R5, R132, RZ ;  /* 0x0000008405887210 */ /* 0x000fc60007f9e0ff */
[----:B------:R-:W-:Y:S01]  /*92d0*/  @P6 STG.E desc[UR16][R134.64], R155 ;  /* 0x0000009b86006986 */ /* 0x000fe2000c101910 */
[----:B------:R-:W-:Y:S01]  /*92e0*/  ISETP.GT.AND P6, PT, R11, 0x71, P1 ;  /* 0x000000710b00780c */ /* 0x000fe20000fc4270 */
[----:B------:R-:W-:Y:S01]  /*92f0*/  IMAD.X R137, R165, 0x1, R133, P4 ;  /* 0x00000001a5897824 */ /* 0x000fe200020e0685 */
[----:B------:R-:W-:Y:S01]  /*9300*/  IADD3 R138, P4, R5, R136, RZ ;  /* 0x00000088058a7210 */ /* 0x000fe20007f9e0ff */
[----:B0-----:R-:W-:-:S04]  /*9310*/  FMUL R7, R146, R15 ;  /* 0x0000000f92077220 */ /* 0x001fc80000400000 */
[----:B------:R-:W-:Y:S01]  /*9320*/  @P0 STG.E desc[UR16][R136.64], R145 ;  /* 0x0000009188000986 */ /* 0x000fe2000c101910 */
[----:B------:R-:W-:Y:S01]  /*9330*/  IADD3 R140, P0, R5, R134, RZ ;  /* 0x00000086058c7210 */ /* 0x000fe20007f1e0ff */
[-C--:B------:R-:W-:Y:S01]  /*9340*/  FMUL R5, R148, R15.reuse ;  /* 0x0000000f94057220 */ /* 0x080fe20000400000 */
[----:B------:R-:W-:Y:S01]  /*9350*/  IMAD.X R139, R165, 0x1, R137, P4 ;  /* 0x00000001a58b7824 */ /* 0x000fe200020e0689 */
[----:B------:R0:W-:Y:S01]  /*9360*/  @P5 STG.E desc[UR16][R134.64+0x20], R7 ;  /* 0x0000200786005986 */ /* 0x0001e2000c101910 */
[----:B------:R-:W-:Y:S01]  /*9370*/  ISETP.GT.AND P5, PT, R11, 0x78, P2 ;  /* 0x000000780b00780c */ /* 0x000fe200017a4270 */
[----:B------:R-:W-:Y:S01]  /*9380*/  IMAD.X R141, R165, 0x1, R135, P0 ;  /* 0x00000001a58d7824 */ /* 0x000fe200000e0687 */
[C---:B------:R-:W-:Y:S01]  /*9390*/  ISETP.GT.AND P2, PT, R11.reuse, 0x79, P2 ;  /* 0x000000790b00780c */ /* 0x040fe20001744270 */
[----:B------:R-:W-:Y:S01]  /*93a0*/  @P6 STG.E desc[UR16][R136.64+0x20], R147 ;  /* 0x0000209388006986 */ /* 0x000fe2000c101910 */
[----:B------:R-:W-:Y:S01]  /*93b0*/  ISETP.GT.AND P0, PT, R12, 0x80, PT ;  /* 0x000000800c00780c */ /* 0x000fe20003f04270 */
[----:B-1----:R-:W-:Y:S01]  /*93c0*/  FMUL R143, R150, R15 ;  /* 0x0000000f968f7220 */ /* 0x002fe20000400000 */
[----:B------:R-:W-:-:S02]  /*93d0*/  ISETP.GT.AND P6, PT, R11, 0x78, P1 ;  /* 0x000000780b00780c */ /* 0x000fc40000fc4270 */
[C---:B------:R-:W-:Y:S02]  /*93e0*/  ISETP.GT.AND P1, PT, R11.reuse, 0x79, P1 ;  /* 0x000000790b00780c */ /* 0x040fe40000f24270 */
[C---:B------:R-:W-:Y:S01]  /*93f0*/  ISETP.GT.AND P4, PT, R11.reuse, 0x1, P0 ;  /* 0x000000010b00780c */ /* 0x040fe20000784270 */
[----:B0-----:R-:W-:Y:S02]  /*9400*/  FMUL R7, R24, R15 ;  /* 0x0000000f18077220 */ /* 0x001fe40000400000 */
[----:B------:R0:W-:Y:S01]  /*9410*/  @P5 STG.E desc[UR16][R140.64], R5 ;  /* 0x000000058c005986 */ /* 0x0001e2000c101910 */
[----:B------:R-:W-:-:S03]  /*9420*/  ISETP.GT.AND P5, PT, R11, RZ, P0 ;  /* 0x000000ff0b00720c */ /* 0x000fc600007a4270 */
[----:B------:R-:W-:Y:S01]  /*9430*/  @P2 STG.E desc[UR16][R138.64], R149 ;  /* 0x000000958a002986 */ /* 0x000fe2000c101910 */
[----:B------:R-:W-:-:S03]  /*9440*/  ISETP.GT.AND P2, PT, R12, 0x88, PT ;  /* 0x000000880c00780c */ /* 0x000fc60003f44270 */
[----:B------:R1:W-:Y:S01]  /*9450*/  @P6 STG.E desc[UR16][R140.64+0x20], R143 ;  /* 0x0000208f8c006986 */ /* 0x0003e2000c101910 */
[----:B------:R-:W-:-:S03]  /*9460*/  ISETP.GT.AND P6, PT, R11, RZ, P2 ;  /* 0x000000ff0b00720c */ /* 0x000fc600017c4270 */
[----:B------:R-:W-:Y:S01]  /*9470*/  @P1 STG.E desc[UR16][R138.64+0x20], R151 ;  /* 0x000020978a001986 */ /* 0x000fe2000c101910 */
[C---:B------:R-:W-:Y:S01]  /*9480*/  ISETP.GT.AND P1, PT, R11.reuse, 0x1, P2 ;  /* 0x000000010b00780c */ /* 0x040fe20001724270 */
[----:B0-----:R-:W-:Y:S02]  /*9490*/  FMUL R5, R26, R15 ;  /* 0x0000000f1a057220 */ /* 0x001fe40000400000 */
[----:B------:R0:W-:Y:S01]  /*94a0*/  @P5 STG.E desc[UR16][R8.64+0x200], R7 ;  /* 0x0002000708005986 */ /* 0x0001e2000c101910 */
[----:B------:R-:W-:-:S03]  /*94b0*/  ISETP.GT.AND P5, PT, R11, 0x8, P0 ;  /* 0x000000080b00780c */ /* 0x000fc600007a4270 */
[----:B------:R-:W-:Y:S01]  /*94c0*/  @P4 STG.E desc[UR16][R16.64+0x200], R25 ;  /* 0x0002001910004986 */ /* 0x000fe2000c101910 */
[C---:B------:R-:W-:Y:S01]  /*94d0*/  ISETP.GT.AND P4, PT, R11.reuse, 0x9, P0 ;  /* 0x000000090b00780c */ /* 0x040fe20000784270 */
[----:B-1----:R-:W-:Y:S02]  /*94e0*/  FMUL R143, R28, R15 ;  /* 0x0000000f1c8f7220 */ /* 0x002fe40000400000 */
[----:B------:R1:W-:Y:S01]  /*94f0*/  @P6 STG.E desc[UR16][R8.64+0x220], R5 ;  /* 0x0002200508006986 */ /* 0x0003e2000c101910 */
[----:B------:R-:W-:-:S03]  /*9500*/  ISETP.GT.AND P6, PT, R11, 0x8, P2 ;  /* 0x000000080b00780c */ /* 0x000fc600017c4270 */
[----:B------:R-:W-:Y:S01]  /*9510*/  @P1 STG.E desc[UR16][R16.64+0x220], R27 ;  /* 0x0002201b10001986 */ /* 0x000fe2000c101910 */
[C---:B------:R-:W-:Y:S01]  /*9520*/  ISETP.GT.AND P1, PT, R11.reuse, 0x9, P2 ;  /* 0x000000090b00780c */ /* 0x040fe20001724270 */
[----:B0-----:R-:W-:Y:S02]  /*9530*/  FMUL R7, R30, R15 ;  /* 0x0000000f1e077220 */ /* 0x001fe40000400000 */
[----:B------:R-:W-:Y:S01]  /*9540*/  @P5 STG.E desc[UR16][R18.64+0x200], R143 ;  /* 0x0002008f12005986 */ /* 0x000fe2000c101910 */
[----:B------:R-:W-:-:S03]  /*9550*/  ISETP.GT.AND P5, PT, R11, 0x10, P0 ;  /* 0x000000100b00780c */ /* 0x000fc600007a4270 */
[----:B------:R-:W-:Y:S01]  /*9560*/  @P4 STG.E desc[UR16][R20.64+0x200], R29 ;  /* 0x0002001d14004986 */ /* 0x000fe2000c101910 */
[C---:B------:R-:W-:Y:S01]  /*9570*/  ISETP.GT.AND P4, PT, R11.reuse, 0x11, P0 ;  /* 0x000000110b00780c */ /* 0x040fe20000784270 */
[-C--:B-1----:R-:W-:Y:S01]  /*9580*/  FMUL R5, R32, R15.reuse ;  /* 0x0000000f20057220 */ /* 0x082fe20000400000 */
[----:B------:R-:W-:Y:S01]  /*9590*/  FMUL R9, R34, R15 ;  /* 0x0000000f22097220 */ /* 0x000fe20000400000 */
[----:B------:R0:W-:Y:S01]  /*95a0*/  @P6 STG.E desc[UR16][R18.64+0x220], R7 ;  /* 0x0002200712006986 */ /* 0x0001e2000c101910 */
[----:B------:R-:W-:-:S03]  /*95b0*/  ISETP.GT.AND P6, PT, R11, 0x10, P2 ;  /* 0x000000100b00780c */ /* 0x000fc600017c4270 */
[----:B------:R-:W-:Y:S01]  /*95c0*/  @P1 STG.E desc[UR16][R20.64+0x220], R31 ;  /* 0x0002201f14001986 */ /* 0x000fe2000c101910 */
[----:B------:R-:W-:-:S03]  /*95d0*/  ISETP.GT.AND P1, PT, R11, 0x11, P2 ;  /* 0x000000110b00780c */ /* 0x000fc60001724270 */
[----:B------:R1:W-:Y:S01]  /*95e0*/  @P5 STG.E desc[UR16][R22.64+0x200], R5 ;  /* 0x0002000516005986 */ /* 0x0003e2000c101910 */
[----:B------:R-:W-:-:S03]  /*95f0*/  ISETP.GT.AND P5, PT, R11, 0x18, P0 ;  /* 0x000000180b00780c */ /* 0x000fc600007a4270 */
        /* <DEDUP_REMOVED lines=101> */
[----:B------:R-:W-:Y:S01]  /*9c50*/  ISETP.GT.AND P4, PT, R11, 0x69, P0 ;  /* 0x000000690b00780c */ /* 0x000fe20000784270 */
[----:B0-----:R-:W-:-:S04]  /*9c60*/  FMUL R9, R76, R15 ;  /* 0x0000000f4c097220 */ /* 0x001fc80000400000 */
[----:B------:R0:W-:Y:S01]  /*9c70*/  @P1 STG.E desc[UR16][R126.64+0x220], R5 ;  /* 0x000220057e001986 */ /* 0x0001e2000c101910 */
[C---:B------:R-:W-:Y:S01]  /*9c80*/  ISETP.GT.AND P1, PT, R11.reuse, 0x68, P2 ;  /* 0x000000680b00780c */ /* 0x040fe20001724270 */
[----:B-1----:R-:W-:Y:S02]  /*9c90*/  FMUL R7, R78, R15 ;  /* 0x0000000f4e077220 */ /* 0x002fe40000400000 */
        /* <DEDUP_REMOVED lines=11> */
[-C--:B-1----:R-:W-:Y:S02]  /*9d50*/  FMUL R9, R84, R15.reuse ;  /* 0x0000000f54097220 */ /* 0x082fe40000400000 */
[----:B------:R1:W-:Y:S01]  /*9d60*/  @P5 STG.E desc[UR16][R134.64+0x200], R5 ;  /* 0x0002000586005986 */ /* 0x0003e2000c101910 */
[C---:B------:R-:W-:Y:S02]  /*9d70*/  ISETP.GT.AND P5, PT, R11.reuse, 0x71, P2 ;  /* 0x000000710b00780c */ /* 0x040fe400017a4270 */
[C---:B------:R-:W-:Y:S01]  /*9d80*/  ISETP.GT.AND P2, PT, R11.reuse, 0x79, P2 ;  /* 0x000000790b00780c */ /* 0x040fe20001744270 */
[----:B------:R2:W-:Y:S01]  /*9d90*/  @P4 STG.E desc[UR16][R136.64+0x200], R81 ;  /* 0x0002005188004986 */ /* 0x0005e2000c101910 */
[C---:B------:R-:W-:Y:S01]  /*9da0*/  ISETP.GT.AND P4, PT, R11.reuse, 0x78, P0 ;  /* 0x000000780b00780c */ /* 0x040fe20000784270 */
[----:B0-----:R-:W-:Y:S01]  /*9db0*/  FMUL R7, R82, R15 ;  /* 0x0000000f52077220 */ /* 0x001fe20000400000 */
[----:B------:R-:W-:-:S04]  /*9dc0*/  ISETP.GT.AND P0, PT, R11, 0x79, P0 ;  /* 0x000000790b00780c */ /* 0x000fc80000704270 */
[----:B------:R2:W-:Y:S01]  /*9dd0*/  @P1 STG.E desc[UR16][R134.64+0x220], R7 ;  /* 0x0002200786001986 */ /* 0x0005e2000c101910 */
[----:B-1----:R-:W-:-:S03]  /*9de0*/  FMUL R5, R86, R15 ;  /* 0x0000000f56057220 */ /* 0x002fc60000400000 */
[----:B------:R2:W-:Y:S04]  /*9df0*/  @P5 STG.E desc[UR16][R136.64+0x220], R83 ;  /* 0x0002205388005986 */ /* 0x0005e8000c101910 */
[----:B------:R2:W-:Y:S04]  /*9e00*/  @P4 STG.E desc[UR16][R140.64+0x200], R9 ;  /* 0x000200098c004986 */ /* 0x0005e8000c101910 */
[----:B------:R2:W-:Y:S04]  /*9e10*/  @P0 STG.E desc[UR16][R138.64+0x200], R85 ;  /* 0x000200558a000986 */ /* 0x0005e8000c101910 */
[----:B------:R2:W-:Y:S04]  /*9e20*/  @P6 STG.E desc[UR16][R140.64+0x220], R5 ;  /* 0x000220058c006986 */ /* 0x0005e8000c101910 */
[----:B------:R2:W-:Y:S02]  /*9e30*/  @P2 STG.E desc[UR16][R138.64+0x220], R87 ;  /* 0x000220578a002986 */ /* 0x0005e4000c101910 */
.L_x_273:
[----:B------:R-:W-:Y:S05]  /*9e40*/  BSYNC B0 ;  /* 0x0000000000007941 */ /* 0x000fea0003800000 */
.L_x_21:
[----:B------:R-:W-:Y:S01]  /*9e50*/  ULDC UR8, c[0x0][0xc] ;  /* 0x0000030000087ab9 */ /* 0x000fe20000000800 */
[----:B------:R-:W-:Y:S01]  /*9e60*/  ULDC UR9, c[0x0][0x10] ;  /* 0x0000040000097ab9 */ /* 0x000fe20000000800 */
[----:B--2---:R-:W2:Y:S01]  /*9e70*/  LDC R5, c[0x0][0x14] ;  /* 0x00000500ff057b82 */ /* 0x004ea20000000800 */
[----:B------:R-:W-:Y:S01]  /*9e80*/  UIMAD.WIDE.U32 UR8, UR8, UR9, URZ ;  /* 0x00000009080872a5 */ /* 0x000fe2000f8e003f */
[----:B------:R-:W-:Y:S01]  /*9e90*/  PRMT R8, RZ, 0x7610, R8 ;  /* 0x00007610ff087816 */ /* 0x000fe20000000008 */
[----:B------:R-:W-:-:S04]  /*9ea0*/  IMAD.MOV.U32 R7, RZ, RZ, -0x1 ;  /* 0xffffffffff077424 */ /* 0x000fc800078e00ff */
[----:B--2---:R-:W-:-:S04]  /*9eb0*/  IMAD.WIDE.U32 R2, R5, UR8, R2 ;  /* 0x0000000805027c25 */ /* 0x004fc8000f8e0002 */
[----:B------:R-:W-:Y:S01]  /*9ec0*/  IMAD R5, R5, UR9, RZ ;  /* 0x0000000905057c24 */ /* 0x000fe2000f8e02ff */
[----:B------:R-:W-:Y:S02]  /*9ed0*/  ULDC.64 UR8, c[0x0][0x750] ;  /* 0x0001d40000087ab9 */ /* 0x000fe40000000a00 */
[----:B------:R-:W-:Y:S01]  /*9ee0*/  ISETP.GE.U32.AND P0, PT, R2, UR8, PT ;  /* 0x0000000802007c0c */ /* 0x000fe2000bf06070 */
[----:B------:R-:W-:Y:S02]  /*9ef0*/  IMAD.IADD R3, R3, 0x1, R5 ;  /* 0x0000000103037824 */ /* 0x000fe400078e0205 */
[----:B------:R-:W-:-:S03]  /*9f00*/  IMAD.MOV.U32 R5, RZ, RZ, -0x1 ;  /* 0xffffffffff057424 */ /* 0x000fc600078e00ff */
[----:B------:R-:W-:-:S13]  /*9f10*/  ISETP.GE.U32.AND.EX P0, PT, R3, UR9, PT, P0 ;  /* 0x0000000903007c0c */ /* 0x000fda000bf06100 */
[----:B------:R-:W-:Y:S05]  /*9f20*/  @P0 BRA `(.L_x_274) ;  /* 0x0000000400600947 */ /* 0x000fea0003800000 */
[----:B------:R-:W2:Y:S01]  /*9f30*/  S2R R22, SR_CTAID.X ;  /* 0x0000000000167919 */ /* 0x000ea20000002500 */
[----:B------:R-:W1:Y:S01]  /*9f40*/  LDC.64 R18, c[0x0][0x728] ;  /* 0x0001ca00ff127b82 */ /* 0x000e620000000a00 */
[----:B------:R-:W-:Y:S01]  /*9f50*/  ULDC UR7, c[0x0][0x150] ;  /* 0x0000540000077ab9 */ /* 0x000fe20000000800 */
[----:B0-----:R-:W-:Y:S01]  /*9f60*/  IMAD.MOV.U32 R16, RZ, RZ, R2 ;  /* 0x000000ffff107224 */ /* 0x001fe200078e0002 */
[----:B------:R-:W0:Y:S01]  /*9f70*/  S2R R24, SR_CTAID.Y ;  /* 0x0000000000187919 */ /* 0x000e220000002600 */
[----:B------:R-:W-:-:S04]  /*9f80*/  IMAD.MOV.U32 R17, RZ, RZ, R3 ;  /* 0x000000ffff117224 */ /* 0x000fc800078e0003 */
[----:B------:R-:W0:Y:S08]  /*9f90*/  LDC R25, c[0x0][0x144] ;  /* 0x00005100ff197b82 */ /* 0x000e300000000800 */
[----:B------:R-:W0:Y:S08]  /*9fa0*/  LDC R12, c[0x0][0x730] ;  /* 0x0001cc00ff0c7b82 */ /* 0x000e300000000800 */
[----:B------:R-:W0:Y:S01]  /*9fb0*/  LDC.64 R20, c[0x0][0x720] ;  /* 0x0001c800ff147b82 */ /* 0x000e220000000a00 */
[----:B-1----:R-:W-:-:S04]  /*9fc0*/  ISETP.NE.U32.AND P0, PT, R18, RZ, PT ;  /* 0x000000ff1200720c */ /* 0x002fc80003f05070 */
[----:B------:R-:W-:Y:S02]  /*9fd0*/  ISETP.NE.AND.EX P0, PT, R19, RZ, PT, P0 ;  /* 0x000000ff1300720c */ /* 0x000fe40003f05300 */
[----:B--2---:R-:W-:-:S05]  /*9fe0*/  I2FP.F32.U32 R5, R22 ;  /* 0x0000001600057245 */ /* 0x004fca0000201000 */
[----:B------:R-:W-:-:S04]  /*9ff0*/  FMUL R5, R5, UR7 ;  /* 0x0000000705057c20 */ /* 0x000fc80008400000 */
[----:B------:R1:W2:Y:S02]  /*a000*/  F2I.U32.TRUNC.NTZ R23, R5 ;  /* 0x0000000500177305 */ /* 0x0002a4000020f000 */
[----:B------:R-:W-:Y:S05]  /*a010*/  @!P0 BRA `(.L_x_275) ;  /* 0x0000000000288947 */ /* 0x000fea0003800000 */
[----:B-1----:R-:W1:Y:S02]  /*a020*/  LDC R5, c[0x0][0x734] ;  /* 0x0001cd00ff057b82 */ /* 0x002e640000000800 */
[----:B-1----:R-:W-:-:S05]  /*a030*/  IADD3 R5, P0, R2, R5, RZ ;  /* 0x0000000502057210 */ /* 0x002fca0007f1e0ff */
        /* <DEDUP_REMOVED lines=8> */
.L_x_275:
[----:B------:R-:W3:Y:S01]  /*a0c0*/  LDC.64 R30, c[0x0][0x740] ;  /* 0x0001d000ff1e7b82 */ /* 0x000ee20000000a00 */
[-C--:B0-----:R-:W-:Y:S01]  /*a0d0*/  SHF.R.U64 R19, R16, R12.reuse, R17 ;  /* 0x0000000c10137219 */ /* 0x081fe20000001211 */
[----:B--2---:R-:W-:Y:S01]  /*a0e0*/  IMAD.MOV R23, RZ, RZ, -R23 ;  /* 0x000000ffff177224 */ /* 0x004fe200078e0a17 */
[----:B-1----:R-:W-:Y:S01]  /*a0f0*/  SHF.R.U32.HI R5, RZ, R12, R17 ;  /* 0x0000000cff057219 */ /* 0x002fe20000011611 */
[----:B------:R-:W-:Y:S01]  /*a100*/  ULDC UR7, c[0x0][0x154] ;  /* 0x0000550000077ab9 */ /* 0x000fe20000000800 */
[----:B------:R-:W-:Y:S01]  /*a110*/  IADD3 R7, P0, RZ, -R19, RZ ;  /* 0x80000013ff077210 */ /* 0x000fe20007f1e0ff */
[----:B------:R-:W-:Y:S02]  /*a120*/  IMAD R25, R25, R23, R22 ;  /* 0x0000001719197224 */ /* 0x000fe400078e0216 */
[----:B------:R-:W0:Y:S01]  /*a130*/  LDC R16, c[0x0][0x718] ;  /* 0x0001c600ff107b82 */ /* 0x000e220000000800 */
[----:B------:R-:W-:Y:S02]  /*a140*/  IMAD.MOV.U32 R11, RZ, RZ, 0x1 ;  /* 0x00000001ff0b7424 */ /* 0x000fe400078e00ff */
[----:B------:R-:W-:-:S02]  /*a150*/  IMAD.X R5, RZ, RZ, ~R5, P0 ;  /* 0x000000ffff057224 */ /* 0x000fc400000e0e05 */
[----:B------:R-:W-:-:S03]  /*a160*/  IMAD.WIDE.U32 R8, R7, R20, R2 ;  /* 0x0000001407087225 */ /* 0x000fc600078e0002 */
[----:B------:R-:W1:Y:S01]  /*a170*/  LDC R26, c[0x0][0x708] ;  /* 0x0001c200ff1a7b82 */ /* 0x000e620000000800 */
[----:B------:R-:W-:-:S04]  /*a180*/  IMAD R10, R5, R20, RZ ;  /* 0x00000014050a7224 */ /* 0x000fc800078e02ff */
[----:B------:R-:W-:Y:S01]  /*a190*/  IMAD R5, R7, R21, R10 ;  /* 0x0000001507057224 */ /* 0x000fe200078e020a */
[----:B------:R-:W-:Y:S02]  /*a1a0*/  I2FP.F32.U32 R7, R24 ;  /* 0x0000001800077245 */ /* 0x000fe40000201000 */
[----:B------:R-:W2:Y:S01]  /*a1b0*/  LDC R28, c[0x0][0x758] ;  /* 0x0001d600ff1c7b82 */ /* 0x000ea20000000800 */
[----:B------:R-:W-:Y:S01]  /*a1c0*/  IMAD.IADD R5, R9, 0x1, R5 ;  /* 0x0000000109057824 */ /* 0x000fe200078e0205 */
[----:B---3--:R-:W-:Y:S01]  /*a1d0*/  ISETP.NE.U32.AND P0, PT, R30, RZ, PT ;  /* 0x000000ff1e00720c */ /* 0x008fe20003f05070 */
[----:B------:R-:W-:Y:S01]  /*a1e0*/  FMUL R7, R7, UR7 ;  /* 0x0000000707077c20 */ /* 0x000fe20008400000 */
[----:B------:R-:W-:Y:S02]  /*a1f0*/  IMAD.MOV.U32 R9, RZ, RZ, -0x1 ;  /* 0xffffffffff097424 */ /* 0x000fe400078e00ff */
[----:B------:R-:W-:Y:S01]  /*a200*/  ISETP.NE.AND.EX P0, PT, R31, RZ, PT, P0 ;  /* 0x000000ff1f00720c */ /* 0x000fe20003f05300 */
[----:B------:R3:W2:Y:S01]  /*a210*/  F2I.U32.TRUNC.NTZ R21, R7 ;  /* 0x0000000700157305 */ /* 0x0006a2000020f000 */
[----:B------:R-:W3:Y:S01]  /*a220*/  LDC R23, c[0x0][0x148] ;  /* 0x00005200ff177b82 */ /* 0x000ee20000000800 */
[----:B0-----:R-:W-:-:S02]  /*a230*/  SHF.R.U64 R18, R8, R16, R5 ;  /* 0x0000001008127219 */ /* 0x001fc40000001205 */
[----:B------:R-:W-:-:S05]  /*a240*/  SHF.R.U32.HI R5, RZ, R16, R5 ;  /* 0x00000010ff057219 */ /* 0x000fca0000011605 */
[----:B------:R-:W0:Y:S01]  /*a250*/  LDC R22, c[0x0][0x700] ;  /* 0x0001c000ff167b82 */ /* 0x000e220000000800 */
[-CC-:B-1----:R-:W-:Y:S02]  /*a260*/  SHF.R.U64 R12, R18, R26.reuse, R5.reuse ;  /* 0x0000001a120c7219 */ /* 0x182fe40000001205 */
[----:B------:R-:W-:-:S05]  /*a270*/  SHF.R.U32.HI R5, RZ, R26, R5 ;  /* 0x0000001aff057219 */ /* 0x000fca0000011605 */
[----:B------:R-:W1:Y:S01]  /*a280*/  LDC R29, c[0x0][0x748] ;  /* 0x0001d200ff1d7b82 */ /* 0x000e620000000800 */
[-C--:B--2---:R-:W-:Y:S02]  /*a290*/  SHF.L.U32 R8, R9, R28.reuse, RZ ;  /* 0x0000001c09087219 */ /* 0x084fe400000006ff */
[-CC-:B------:R-:W-:Y:S02]  /*a2a0*/  SHF.R.U64 R20, R12, R28.reuse, R5.reuse ;  /* 0x0000001c0c147219 */ /* 0x180fe40000001205 */
[----:B------:R-:W-:Y:S02]  /*a2b0*/  SHF.R.U32.HI R9, RZ, R28, R5 ;  /* 0x0000001cff097219 */ /* 0x000fe40000011605 */
[----:B------:R-:W-:Y:S01]  /*a2c0*/  LOP3.LUT R27, RZ, R8, RZ, 0x33, !PT ;  /* 0x00000008ff1b7212 */ /* 0x000fe200078e33ff */
[----:B------:R-:W2:Y:S01]  /*a2d0*/  LDC R32, c[0x0][0x738] ;  /* 0x0001ce00ff207b82 */ /* 0x000ea20000000800 */
[----:B------:R-:W-:Y:S01]  /*a2e0*/  SHF.L.U32 R28, R11, R28, RZ ;  /* 0x0000001c0b1c7219 */ /* 0x000fe200000006ff */
[----:B------:R-:W-:-:S06]  /*a2f0*/  IMAD.MOV.U32 R8, RZ, RZ, R20 ;  /* 0x000000ffff087224 */ /* 0x000fcc00078e0014 */
[----:B------:R-:W0:Y:S01]  /*a300*/  LDC R33, c[0x0][0x710] ;  /* 0x0001c400ff217b82 */ /* 0x000e220000000800 */
[----:B------:R-:W-:Y:S05]  /*a310*/  @!P0 BRA `(.L_x_276) ;  /* 0x0000000000288947 */ /* 0x000fea0003800000 */
[----:B------:R-:W4:Y:S02]  /*a320*/  LDC R5, c[0x0][0x74c] ;  /* 0x0001d300ff057b82 */ /* 0x000f240000000800 */
[----:B----4-:R-:W-:-:S05]  /*a330*/  IADD3 R5, P0, R20, R5, RZ ;  /* 0x0000000514057210 */ /* 0x010fca0007f1e0ff */
[----:B---3--:R-:W-:-:S04]  /*a340*/  IMAD.X R7, RZ, RZ, R9, P0 ;  /* 0x000000ffff077224 */ /* 0x008fc800000e0609 */
[----:B------:R-:W-:-:S04]  /*a350*/  IMAD.WIDE.U32 R8, R7, R30, RZ ;  /* 0x0000001e07087225 */ /* 0x000fc800078e00ff */
[----:B------:R-:W-:-:S04]  /*a360*/  IMAD.WIDE.U32 R10, P0, R5, R31, R8 ;  /* 0x0000001f050a7225 */ /* 0x000fc80007800008 */
[----:B------:R-:W-:-:S04]  /*a370*/  IMAD.WIDE.U32 R8, R5, R30, RZ ;  /* 0x0000001e05087225 */ /* 0x000fc800078e00ff */
[----:B------:R-:W-:Y:S01]  /*a380*/  IMAD.X R17, RZ, RZ, RZ, P0 ;  /* 0x000000ffff117224 */ /* 0x000fe200000e06ff */
[----:B------:R-:W-:Y:S01]  /*a390*/  IADD3 RZ, P0, R9, R10, RZ ;  /* 0x0000000a09ff7210 */ /* 0x000fe20007f1e0ff */
[----:B------:R-:W-:-:S04]  /*a3a0*/  IMAD.MOV.U32 R16, RZ, RZ, R11 ;  /* 0x000000ffff107224 */ /* 0x000fc800078e000b */
[----:B------:R-:W-:-:S08]  /*a3b0*/  IMAD.WIDE.U32.X R8, R7, R31, R16, P0 ;  /* 0x0000001f07087225 */ /* 0x000fd000000e0410 */
.L_x_276:
[----:B-1----:R-:W-:Y:S01]  /*a3c0*/  SHF.R.U64 R5, R8, R29, R9 ;  /* 0x0000001d08057219 */ /* 0x002fe20000001209 */
[----:B0-----:R-:W-:Y:S01]  /*a3d0*/  VIADD R9, R22, 0xffffffff ;  /* 0xffffffff16097836 */ /* 0x001fe20000000000 */
[----:B------:R-:W-:Y:S01]  /*a3e0*/  LOP3.LUT R10, R12, R27, RZ, 0xc0, !PT ;  /* 0x0000001b0c0a7212 */ /* 0x000fe200078ec0ff */
[----:B------:R-:W-:Y:S02]  /*a3f0*/  IMAD.MOV R21, RZ, RZ, -R21 ;  /* 0x000000ffff157224 */ /* 0x000fe400078e0a15 */
[----:B---3--:R-:W-:Y:S01]  /*a400*/  IMAD.MOV R7, RZ, RZ, -R5 ;  /* 0x000000ffff077224 */ /* 0x008fe200078e0a05 */
[----:B------:R-:W-:Y:S01]  /*a410*/  LOP3.LUT R18, R18, R9, RZ, 0xc0, !PT ;  /* 0x0000000912127212 */ /* 0x000fe200078ec0ff */
[----:B------:R-:W-:Y:S02]  /*a420*/  IMAD R10, R28, R5, R10 ;  /* 0x000000051c0a7224 */ /* 0x000fe400078e020a */
[----:B------:R-:W-:Y:S02]  /*a430*/  @P3 IMAD R25, R23, R21, R24 ;  /* 0x0000001517193224 */ /* 0x000fe400078e0218 */
[----:B--2---:R-:W-:-:S02]  /*a440*/  IMAD R5, R7, R32, R20 ;  /* 0x0000002007057224 */ /* 0x004fc400078e0214 */
[----:B------:R-:W-:Y:S02]  /*a450*/  IMAD R10, R10, R33, R25 ;  /* 0x000000210a0a7224 */ /* 0x000fe400078e0219 */
[----:B------:R-:W-:Y:S02]  /*a460*/  IMAD R5, R5, R22, R18 ;  /* 0x0000001605057224 */ /* 0x000fe400078e0212 */
[----:B------:R-:W-:-:S03]  /*a470*/  IMAD.MOV.U32 R8, RZ, RZ, 0x1 ;  /* 0x00000001ff087424 */ /* 0x000fc600078e00ff */
[----:B------:R-:W-:Y:S02]  /*a480*/  SEL R7, R5, R10, !P3 ;  /* 0x0000000a05077207 */ /* 0x000fe40005800000 */
[----:B------:R-:W-:Y:S01]  /*a490*/  SEL R10, R10, R5, !P3 ;  /* 0x000000050a0a7207 */ /* 0x000fe20005800000 */
[----:B------:R-:W-:-:S07]  /*a4a0*/  IMAD.MOV.U32 R5, RZ, RZ, R19 ;  /* 0x000000ffff057224 */ /* 0x000fce00078e0013 */
.L_x_274:
[----:B------:R-:W-:-:S13]  /*a4b0*/  LOP3.LUT P0, RZ, R8, 0xff, RZ, 0xc0, !PT ;  /* 0x000000ff08ff7812 */ /* 0x000fda000780c0ff */
[----:B------:R-:W-:Y:S05]  /*a4c0*/  @P0 BRA `(.L_x_277) ;  /* 0xffffff6800980947 */ /* 0x000fea000383ffff */
[----:B------:R-:W-:Y:S05]  /*a4d0*/  EXIT ;  /* 0x000000000000794d */ /* 0x000fea0003800000 */
.L_x_3:
[----:B0-----:R-:W-:Y:S01]  /*a4e0*/  ULDC.64 UR4, c[0x0][0x750] ;  /* 0x0001d40000047ab9 */ /* 0x001fe20000000a00 */
        /* <DEDUP_REMOVED lines=25> */
.L_x_279:
        /* <DEDUP_REMOVED lines=13> */
[----:B------:R-:W3:Y:S02]  /*a750*/  F2I.U32.TRUNC.NTZ R14, R14 ;  /* 0x0000000e000e7305 */ /* 0x000ee4000020f000 */
[----:B------:R-:W-:-:S04]  /*a760*/  IMAD R9, R9, R21, R10 ;  /* 0x0000001509097224 */ /* 0x000fc800078e020a */
[----:B------:R-:W-:Y:S01]  /*a770*/  IMAD.IADD R7, R7, 0x1, R9 ;  /* 0x0000000107077824 */ /* 0x000fe200078e0209 */
[----:B------:R-:W4:Y:S01]  /*a780*/  LDC R20, c[0x0][0x708] ;  /* 0x0001c200ff147b82 */ /* 0x000f220000000800 */
[----:B------:R-:W-:Y:S02]  /*a790*/  I2FP.F32.U32 R9, R11 ;  /* 0x0000000b00097245 */ /* 0x000fe40000201000 */
[----:B0-----:R-:W-:-:S03]  /*a7a0*/  ISETP.NE.U32.AND P0, PT, R24, RZ, PT ;  /* 0x000000ff1800720c */ /* 0x001fc60003f05070 */
[----:B------:R-:W-:Y:S01]  /*a7b0*/  FMUL R9, R9, UR4 ;  /* 0x0000000409097c20 */ /* 0x000fe20008400000 */
[----:B------:R-:W-:Y:S01]  /*a7c0*/  ISETP.NE.AND.EX P0, PT, R25, RZ, PT, P0 ;  /* 0x000000ff1900720c */ /* 0x000fe20003f05300 */
[----:B------:R-:W0:Y:S01]  /*a7d0*/  LDC R13, c[0x0][0x758] ;  /* 0x0001d600ff0d7b82 */ /* 0x000e220000000800 */
[-CC-:B-1----:R-:W-:Y:S01]  /*a7e0*/  SHF.R.U64 R10, R6, R12.reuse, R7.reuse ;  /* 0x0000000c060a7219 */ /* 0x182fe20000001207 */
[----:B---3--:R-:W-:Y:S01]  /*a7f0*/  IMAD.MOV R6, RZ, RZ, -R14 ;  /* 0x000000ffff067224 */ /* 0x008fe200078e0a0e */
[----:B------:R-:W-:Y:S01]  /*a800*/  SHF.R.U32.HI R7, RZ, R12, R7 ;  /* 0x0000000cff077219 */ /* 0x000fe20000011607 */
[----:B------:R1:W3:Y:S01]  /*a810*/  F2I.U32.TRUNC.NTZ R14, R9 ;  /* 0x00000009000e7305 */ /* 0x0002e2000020f000 */
[----:B------:R-:W-:-:S03]  /*a820*/  IMAD.MOV.U32 R12, RZ, RZ, -0x1 ;  /* 0xffffffffff0c7424 */ /* 0x000fc600078e00ff */
[----:B------:R-:W1:Y:S01]  /*a830*/  LDC R18, c[0x0][0x148] ;  /* 0x00005200ff127b82 */ /* 0x000e620000000800 */
[----:B--2---:R-:W-:Y:S02]  /*a840*/  IMAD R22, R15, R6, R8 ;  /* 0x000000060f167224 */ /* 0x004fe400078e0208 */
[----:B------:R-:W-:-:S05]  /*a850*/  IMAD.MOV.U32 R8, RZ, RZ, 0x1 ;  /* 0x00000001ff087424 */ /* 0x000fca00078e00ff */
[----:B------:R-:W2:Y:S01]  /*a860*/  LDC R21, c[0x0][0x700] ;  /* 0x0001c000ff157b82 */ /* 0x000ea20000000800 */
[-CC-:B----4-:R-:W-:Y:S02]  /*a870*/  SHF.R.U64 R17, R10, R20.reuse, R7.reuse ;  /* 0x000000140a117219 */ /* 0x190fe40000001207 */
[----:B------:R-:W-:-:S05]  /*a880*/  SHF.R.U32.HI R6, RZ, R20, R7 ;  /* 0x00000014ff067219 */ /* 0x000fca0000011607 */
[----:B------:R-:W4:Y:S01]  /*a890*/  LDC R23, c[0x0][0x748] ;  /* 0x0001d200ff177b82 */ /* 0x000f220000000800 */
[-CC-:B0-----:R-:W-:Y:S02]  /*a8a0*/  SHF.R.U64 R19, R17, R13.reuse, R6.reuse ;  /* 0x0000000d11137219 */ /* 0x181fe40000001206 */
[-C--:B------:R-:W-:Y:S02]  /*a8b0*/  SHF.L.U32 R12, R12, R13.reuse, RZ ;  /* 0x0000000d0c0c7219 */ /* 0x080fe400000006ff */
[-C--:B------:R-:W-:Y:S01]  /*a8c0*/  SHF.R.U32.HI R7, RZ, R13.reuse, R6 ;  /* 0x0000000dff077219 */ /* 0x080fe20000011606 */
[----:B------:R-:W-:Y:S01]  /*a8d0*/  IMAD.MOV.U32 R6, RZ, RZ, R19 ;  /* 0x000000ffff067224 */ /* 0x000fe200078e0013 */
[----:B------:R-:W-:Y:S01]  /*a8e0*/  SHF.L.U32 R20, R8, R13, RZ ;  /* 0x0000000d08147219 */ /* 0x000fe200000006ff */
[----:B------:R-:W0:Y:S01]  /*a8f0*/  LDC R26, c[0x0][0x738] ;  /* 0x0001ce00ff1a7b82 */ /* 0x000e220000000800 */
[----:B------:R-:W-:-:S07]  /*a900*/  LOP3.LUT R28, RZ, R12, RZ, 0x33, !PT ;  /* 0x0000000cff1c7212 */ /* 0x000fce00078e33ff */
[----:B------:R-:W0:Y:S01]  /*a910*/  LDC R27, c[0x0][0x710] ;  /* 0x0001c400ff1b7b82 */ /* 0x000e220000000800 */
[----:B-1-3--:R-:W-:Y:S05]  /*a920*/  @!P0 BRA `(.L_x_280) ;  /* 0x0000000000288947 */ /* 0x00afea0003800000 */
[----:B------:R-:W1:Y:S02]  /*a930*/  LDC R6, c[0x0][0x74c] ;  /* 0x0001d300ff067b82 */ /* 0x000e640000000800 */
        /* <DEDUP_REMOVED lines=9> */
.L_x_280:
[----:B----4-:R-:W-:Y:S01]  /*a9d0*/  SHF.R.U64 R7, R6, R23, R7 ;  /* 0x0000001706077219 */ /* 0x010fe20000001207 */
[----:B--2---:R-:W-:Y:S01]  /*a9e0*/  VIADD R9, R21, 0xffffffff ;  /* 0xffffffff15097836 */ /* 0x004fe20000000000 */
[----:B------:R-:W-:Y:S01]  /*a9f0*/  LOP3.LUT R6, R17, R28, RZ, 0xc0, !PT ;  /* 0x0000001c11067212 */ /* 0x000fe200078ec0ff */
[----:B------:R-:W-:Y:S02]  /*aa00*/  IMAD.MOV R14, RZ, RZ, -R14 ;  /* 0x000000ffff0e7224 */ /* 0x000fe400078e0a0e */
[----:B------:R-:W-:Y:S01]  /*aa10*/  IMAD.MOV R8, RZ, RZ, -R7 ;  /* 0x000000ffff087224 */ /* 0x000fe200078e0a07 */
[----:B------:R-:W-:Y:S01]  /*aa20*/  LOP3.LUT R9, R10, R9, RZ, 0xc0, !PT ;  /* 0x000000090a097212 */ /* 0x000fe200078ec0ff */
[----:B------:R-:W-:Y:S02]  /*aa30*/  IMAD R7, R20, R7, R6 ;  /* 0x0000000714077224 */ /* 0x000fe400078e0206 */
[----:B------:R-:W-:Y:S02]  /*aa40*/  @P3 IMAD R22, R18, R14, R11 ;  /* 0x0000000e12163224 */ /* 0x000fe400078e020b */
[----:B0-----:R-:W-:-:S02]  /*aa50*/  IMAD R6, R8, R26, R19 ;  /* 0x0000001a08067224 */ /* 0x001fc400078e0213 */
[----:B------:R-:W-:Y:S02]  /*aa60*/  IMAD R7, R7, R27, R22 ;  /* 0x0000001b07077224 */ /* 0x000fe400078e0216 */
[----:B------:R-:W-:Y:S02]  /*aa70*/  IMAD.MOV.U32 R10, RZ, RZ, 0x1 ;  /* 0x00000001ff0a7424 */ /* 0x000fe400078e00ff */
[----:B------:R-:W-:-:S03]  /*aa80*/  IMAD R8, R6, R21, R9 ;  /* 0x0000001506087224 */ /* 0x000fc600078e0209 */
[----:B------:R-:W-:Y:S01]  /*aa90*/  PRMT R6, R10, 0x7610, R6 ;  /* 0x000076100a067816 */ /* 0x000fe20000000006 */
[----:B------:R-:W-:Y:S01]  /*aaa0*/  IMAD.MOV.U32 R10, RZ, RZ, R16 ;  /* 0x000000ffff0a7224 */ /* 0x000fe200078e0010 */
[----:B------:R-:W-:Y:S02]  /*aab0*/  SEL R14, R8, R7, !P3 ;  /* 0x00000007080e7207 */ /* 0x000fe40005800000 */
[----:B------:R-:W-:-:S07]  /*aac0*/  SEL R7, R7, R8, !P3 ;  /* 0x0000000807077207 */ /* 0x000fce0005800000 */
.L_x_278:
[----:B------:R-:W-:-:S08]  /*aad0*/  NOP ;  /* 0x0000000000007918 */ /* 0x000fd00000000000 */
[----:B------:R-:W0:-:S00]  /*aae0*/  USETMAXREG.DEALLOC.CTAPOOL 0x28 ;  /* 0x00000028000079c8 */ /* 0x000e0000080e0500 */
[----:B0-----:R-:W-:-:S13]  /*aaf0*/  ISETP.NE.AND P0, PT, R5, RZ, PT ;  /* 0x000000ff0500720c */ /* 0x001fda0003f05270 */
[----:B------:R-:W-:Y:S05]  /*ab00*/  @P0 EXIT ;  /* 0x000000000000094d */ /* 0x000fea0003800000 */
[----:B------:R-:W-:Y:S01]  /*ab10*/  LOP3.LUT P0, RZ, R6, 0xff, RZ, 0xc0, !PT ;  /* 0x000000ff06ff7812 */ /* 0x000fe2000780c0ff */
[----:B------:R-:W-:Y:S02]  /*ab20*/  IMAD.MOV.U32 R5, RZ, RZ, 0x1 ;  /* 0x00000001ff057424 */ /* 0x000fe400078e00ff */
[----:B------:R-:W-:-:S10]  /*ab30*/  IMAD.MOV.U32 R13, RZ, RZ, RZ ;  /* 0x000000ffff0d7224 */ /* 0x000fd400078e00ff */
[----:B------:R-:W-:Y:S05]  /*ab40*/  @!P0 BRA `(.L_x_281) ;  /* 0x0000000c007c8947 */ /* 0x000fea0003800000 */
[----:B------:R-:W0:Y:S01]  /*ab50*/  LDC R5, c[0x0][0x28c] ;  /* 0x0000a300ff057b82 */ /* 0x000e220000000800 */
[----:B------:R-:W-:Y:S01]  /*ab60*/  ULDC UR5, c[0x0][0x758] ;  /* 0x0001d60000057ab9 */ /* 0x000fe20000000800 */
[----:B------:R-:W-:Y:S01]  /*ab70*/  UMOV UR7, 0xffffffff ;  /* 0xffffffff00077882 */ /* 0x000fe20000000000 */
[----:B------:R-:W-:Y:S01]  /*ab80*/  ULDC UR6, c[0x0][0xc] ;  /* 0x0000030000067ab9 */ /* 0x000fe20000000800 */
[----:B------:R-:W-:Y:S01]  /*ab90*/  USHF.L.U32 UR9, UR7, UR5, URZ ;  /* 0x0000000507097299 */ /* 0x000fe2000800063f */
[C---:B------:R-:W-:Y:S01]  /*aba0*/  LOP3.LUT P2, RZ, R0.reuse, 0x7f, RZ, 0xc0, !PT ;  /* 0x0000007f00ff7812 */ /* 0x040fe2000784c0ff */
[----:B------:R-:W-:Y:S01]  /*abb0*/  UMOV UR8, 0x1 ;  /* 0x0000000100087882 */ /* 0x000fe20000000000 */
[----:B------:R-:W-:Y:S01]  /*abc0*/  ULDC UR7, c[0x0][0x10] ;  /* 0x0000040000077ab9 */ /* 0x000fe20000000800 */
[----:B------:R-:W-:Y:S01]  /*abd0*/  LOP3.LUT P0, RZ, R0, 0x1f, RZ, 0xc0, !PT ;  /* 0x0000001f00ff7812 */ /* 0x000fe2000780c0ff */
[----:B------:R-:W-:Y:S01]  /*abe0*/  UIMAD.WIDE.U32 UR6, UR6, UR7, URZ ;  /* 0x00000007060672a5 */ /* 0x000fe2000f8e003f */
[----:B------:R-:W-:Y:S01]  /*abf0*/  BSSY B0, `(.L_x_281) ;  /* 0x00000d4000007945 */ /* 0x000fe20003800000 */
[----:B------:R-:W-:Y:S01]  /*ac00*/  USHF.L.U32 UR5, UR8, UR5, URZ ;  /* 0x0000000508057299 */ /* 0x000fe2000800063f */
[----:B------:R-:W-:Y:S01]  /*ac10*/  IMAD.MOV.U32 R15, RZ, RZ, 0x1 ;  /* 0x00000001ff0f7424 */ /* 0x000fe200078e00ff */
[----:B------:R-:W-:Y:S01]  /*ac20*/  LOP3.LUT R16, R4, 0x2, RZ, 0xfc, !PT ;  /* 0x0000000204107812 */ /* 0x000fe200078efcff */
[----:B------:R-:W-:Y:S01]  /*ac30*/  ULDC UR8, c[0x0][0x14] ;  /* 0x0000050000087ab9 */ /* 0x000fe20000000800 */
[----:B------:R-:W-:Y:S01]  /*ac40*/  PLOP3.LUT P0, PT, P0, P2, PT, 0x8a, 0x0 ;  /* 0x000000000000781c */ /* 0x000fe20000705172 */
[----:B------:R-:W-:Y:S01]  /*ac50*/  UIMAD.WIDE.U32 UR40, UR6, UR8, URZ ;  /* 0x00000008062872a5 */ /* 0x000fe2000f8e003f */
[----:B------:R-:W-:Y:S01]  /*ac60*/  IMAD.MOV.U32 R13, RZ, RZ, RZ ;  /* 0x000000ffff0d7224 */ /* 0x000fe200078e00ff */
[----:B------:R-:W-:Y:S01]  /*ac70*/  UIMAD UR7, UR7, UR8, URZ ;  /* 0x00000008070772a4 */ /* 0x000fe2000f8e023f */
[----:B------:R-:W-:Y:S01]  /*ac80*/  ULDC UR4, c[0x0][0x700] ;  /* 0x0001c00000047ab9 */ /* 0x000fe20000000800 */
[----:B------:R-:W-:-:S02]  /*ac90*/  ULOP3.LUT UR6, URZ, UR9, URZ, 0x33, !UPT ;  /* 0x000000093f067292 */ /* 0x000fc4000f8e333f */
[----:B------:R-:W-:Y:S01]  /*aca0*/  UIADD3 UR4, UR4, -0x1, URZ ;  /* 0xffffffff04047890 */ /* 0x000fe2000fffe03f */
[----:B0-----:R-:W-:Y:S01]  /*acb0*/  VIADD R5, R5, 0x7f ;  /* 0x0000007f05057836 */ /* 0x001fe20000000000 */
[----:B------:R-:W-:Y:S01]  /*acc0*/  UIADD3 UR7, UR41, UR7, URZ ;  /* 0x0000000729077290 */ /* 0x000fe2000fffe03f */
[----:B------:R-:W-:-:S03]  /*acd0*/  ULDC.64 UR42, c[0x0][0x198] ;  /* 0x00006600002a7ab9 */ /* 0x000fc60000000a00 */
[----:B------:R-:W-:-:S04]  /*ace0*/  SHF.R.S32.HI R6, RZ, 0x1f, R5 ;  /* 0x0000001fff067819 */ /* 0x000fc80000011405 */
[----:B------:R-:W-:Y:S01]  /*acf0*/  LEA.HI R6, R6, R5, RZ, 0x7 ;  /* 0x0000000506067211 */ /* 0x000fe200078f38ff */
[----:B------:R-:W-:-:S03]  /*ad00*/  IMAD.MOV.U32 R5, RZ, RZ, 0x1 ;  /* 0x00000001ff057424 */ /* 0x000fc600078e00ff */
[----:B------:R-:W-:-:S05]  /*ad10*/  SHF.R.S32.HI R12, RZ, 0x7, R6 ;  /* 0x00000007ff0c7819 */ /* 0x000fca0000011406 */
[----:B------:R-:W-:-:S07]  /*ad20*/  VIADD R0, R12, 0x1 ;  /* 0x000000010c007836 */ /* 0x000fce0000000000 */
.L_x_293:
[----:B------:R-:W-:-:S03]  /*ad30*/  UMOV UR8, 0xffffffff ;  /* 0xffffffff00087882 */ /* 0x000fc60000000000 */
[----:B------:R-:W-:Y:S05]  /*ad40*/  BRA.DIV UR8, `(.L_x_282) ;  /* 0x0000000e08b07947 */ /* 0x000fea000b800000 */
[----:B------:R-:W-:-:S13]  /*ad50*/  ELECT P1, URZ, PT ;  /* 0x00000000003f782f */ /* 0x000fda0003820000 */
.L_x_303:
[----:B------:R-:W0:Y:S01]  /*ad60*/  LDC R6, c[0x0][0x28c] ;  /* 0x0000a300ff067b82 */ /* 0x000e220000000800 */
[----:B------:R-:W-:Y:S01]  /*ad70*/  BSSY B1, `(.L_x_283) ;  /* 0x000004b000017945 */ /* 0x000fe20003800000 */
[----:B0-----:R-:W-:-:S13]  /*ad80*/  ISETP.LT.OR P1, PT, R6, 0x1, !P1 ;  /* 0x000000010600780c */ /* 0x001fda0004f21670 */
[----:B------:R-:W-:Y:S05]  /*ad90*/  @P1 BRA `(.L_x_284) ;  /* 0x0000000400201947 */ /* 0x000fea0003800000 */
[C---:B------:R-:W-:Y:S02]  /*ada0*/  IMAD.SHL.U32 R23, R7.reuse, 0x4, RZ ;  /* 0x0000000407177824 */ /* 0x040fe400078e00ff */
[----:B------:R-:W-:Y:S02]  /*adb0*/  IMAD.SHL.U32 R18, R7, 0x100, RZ ;  /* 0x0000010007127824 */ /* 0x000fe400078e00ff */
[----:B------:R-:W-:Y:S02]  /*adc0*/  IMAD.SHL.U32 R17, R14, 0x80, RZ ;  /* 0x000000800e117824 */ /* 0x000fe400078e00ff */
[----:B------:R-:W-:Y:S02]  /*add0*/  IMAD.MOV.U32 R20, RZ, RZ, RZ ;  /* 0x000000ffff147224 */ /* 0x000fe400078e00ff */
[----:B------:R-:W-:Y:S02]  /*ade0*/  IMAD.MOV.U32 R21, RZ, RZ, 0x40 ;  /* 0x00000040ff157424 */ /* 0x000fe400078e00ff */
[----:B------:R-:W-:-:S02]  /*adf0*/  IMAD.MOV.U32 R6, RZ, RZ, R0 ;  /* 0x000000ffff067224 */ /* 0x000fc400078e0000 */
[----:B------:R-:W-:Y:S02]  /*ae00*/  IMAD.MOV.U32 R7, RZ, RZ, R5 ;  /* 0x000000ffff077224 */ /* 0x000fe400078e0005 */
[----:B------:R-:W-:Y:S02]  /*ae10*/  IMAD.MOV.U32 R8, RZ, RZ, R13 ;  /* 0x000000ffff087224 */ /* 0x000fe400078e000d */
[----:B------:R-:W-:-:S07]  /*ae20*/  IMAD.MOV.U32 R22, RZ, RZ, RZ ;  /* 0x000000ffff167224 */ /* 0x000fce00078e00ff */
.L_x_288:
[----:B------:R-:W0:Y:S01]  /*ae30*/  S2R R14, SR_CgaCtaId ;  /* 0x00000000000e7919 */ /* 0x000e220000008800 */
[----:B------:R-:W-:Y:S01]  /*ae40*/  MOV R9, 0x400 ;  /* 0x0000040000097802 */ /* 0x000fe20000000f00 */
[----:B------:R-:W1:Y:S03]  /*ae50*/  @!P2 LDC R11, c[0x0][0x640] ;  /* 0x00019000ff0bab82 */ /* 0x000e660000000800 */
[----:B0-----:R-:W-:Y:S02]  /*ae60*/  LEA R19, R14, R9, 0x18 ;  /* 0x000000090e137211 */ /* 0x001fe400078ec0ff */
[----:B------:R-:W-:-:S03]  /*ae70*/  SHF.L.U32 R9, R7, 0x1f, RZ ;  /* 0x0000001f07097819 */ /* 0x000fc600000006ff */
[----:B------:R-:W-:-:S04]  /*ae80*/  IMAD R14, R8, 0x8, R19 ;  /* 0x00000008080e7824 */ /* 0x000fc800078e0213 */
[----:B------:R-:W0:Y:S02]  /*ae90*/  SYNCS.PHASECHK.TRANS64.TRYWAIT P1, [R14+URZ+0x18], R9 ;  /* 0x000018090e0075a7 */ /* 0x000e24000802017f */
[----:B01----:R-:W-:Y:S05]  /*aea0*/  @!P1 BRA `(.L_x_285) ;  /* 0x0000000c00789947 */ /* 0x003fea0003800000 */
.L_x_304:
[----:B0-----:R-:W-:Y:S01]  /*aeb0*/  PRMT R9, R16, 0x9910, RZ ;  /* 0x0000991010097816 */ /* 0x001fe200000000ff */
[----:B------:R0:W-:Y:S03]  /*aec0*/  @!P2 SYNCS.ARRIVE.TRANS64 RZ, [R14+URZ], R11 ;  /* 0x0000000b0effa9a7 */ /* 0x0001e6000800003f */
[----:B------:R-:W-:-:S13]  /*aed0*/  ISETP.NE.AND P1, PT, R9, 0x2, PT ;  /* 0x000000020900780c */ /* 0x000fda0003f25270 */
[----:B0-----:R-:W-:Y:S05]  /*aee0*/  @P1 BRA `(.L_x_286) ;  /* 0x0000000000041947 */ /* 0x001fea0003800000 */
[----:B------:R-:W-:Y:S01]  /*aef0*/  BPT.TRAP 0x1 ;  /* 0x000000040000795c */ /* 0x000fe20000300000 */
.L_x_286:
[----:B------:R-:W-:Y:S05]  /*af00*/  @P0 BRA `(.L_x_287) ;  /* 0x0000000000040947 */ /* 0x000fea0003800000 */
[----:B------:R-:W-:Y:S01]  /*af10*/  BPT.TRAP 0x1 ;  /* 0x000000040000795c */ /* 0x000fe20000300000 */
.L_x_287:
[C-C-:B------:R-:W-:Y:S01]  /*af20*/  IMAD R9, R8.reuse, 0x8000, R19.reuse ;  /* 0x0000800008097824 */ /* 0x140fe200078e0213 */
[----:B------:R-:W-:Y:S01]  /*af30*/  R2UR UR18, R21 ;  /* 0x00000000151272ca */ /* 0x000fe200000e0000 */
[----:B------:R-:W-:Y:S01]  /*af40*/  IMAD R19, R8, 0x1000, R19 ;  /* 0x0000100008137824 */ /* 0x000fe200078e0213 */
[----:B------:R-:W-:Y:S01]  /*af50*/  R2UR UR33, R14 ;  /* 0x000000000e2172ca */ /* 0x000fe200000e0000 */
[----:B------:R-:W-:Y:S01]  /*af60*/  VIADD R6, R6, 0xffffffff ;  /* 0xffffffff06067836 */ /* 0x000fe20000000000 */
[----:B------:R-:W-:Y:S01]  /*af70*/  R2UR UR16, R9 ;  /* 0x00000000091072ca */ /* 0x000fe200000e0000 */
[----:B------:R-:W-:Y:S01]  /*af80*/  UIADD3 UR14, UP0, UR42, 0xf0, URZ ;  /* 0x000000f02a0e7890 */ /* 0x000fe2000ff1e03f */
[----:B------:R-:W-:Y:S01]  /*af90*/  R2UR UR8, R19 ;  /* 0x00000000130872ca */ /* 0x000fe200000e0000 */
[----:B------:R-:W-:Y:S01]  /*afa0*/  UIADD3 UR22, UP1, UR42, 0x1f0, URZ ;  /* 0x000001f02a167890 */ /* 0x000fe2000ff3e03f */
[----:B------:R-:W-:Y:S01]  /*afb0*/  R2UR UR36, R10 ;  /* 0x000000000a2472ca */ /* 0x000fe200000e0000 */
[----:B------:R-:W-:Y:S01]  /*afc0*/  UIADD3 UR30, UP2, UR42, 0x2f0, URZ ;  /* 0x000002f02a1e7890 */ /* 0x000fe2000ff5e03f */
[----:B------:R-:W-:Y:S01]  /*afd0*/  R2UR UR34, R20 ;  /* 0x00000000142272ca */ /* 0x000fe200000e0000 */
[----:B------:R-:W-:Y:S01]  /*afe0*/  UIADD3.X UR15, URZ, UR43, URZ, UP0, !UPT ;  /* 0x0000002b3f0f7290 */ /* 0x000fe200087fe43f */
[----:B------:R-:W-:Y:S01]  /*aff0*/  R2UR UR35, R18 ;  /* 0x00000000122372ca */ /* 0x000fe200000e0000 */
[----:B------:R-:W-:Y:S01]  /*b000*/  UIADD3.X UR23, URZ, UR43, URZ, UP1, !UPT ;  /* 0x0000002b3f177290 */ /* 0x000fe20008ffe43f */
[----:B------:R-:W-:Y:S01]  /*b010*/  R2UR UR11, R23 ;  /* 0x00000000170b72ca */ /* 0x000fe200000e0000 */
[----:B------:R-:W-:Y:S01]  /*b020*/  UIADD3 UR26, UR18, -0x40, URZ ;  /* 0xffffffc0121a7890 */ /* 0x000fe2000fffe03f */
[----:B------:R-:W-:Y:S01]  /*b030*/  R2UR UR12, R22 ;  /* 0x00000000160c72ca */ /* 0x000fe200000e0000 */
[----:B------:R-:W-:Y:S01]  /*b040*/  UIADD3 UR32, UR16, 0x100, URZ ;  /* 0x0000010010207890 */ /* 0x000fe2000fffe03f */
[----:B------:R-:W-:Y:S01]  /*b050*/  R2UR UR27, R17 ;  /* 0x00000000111b72ca */ /* 0x000fe200000e0000 */
[----:B------:R-:W-:Y:S01]  /*b060*/  UIADD3 UR8, UR8, 0x30100, URZ ;  /* 0x0003010008087890 */ /* 0x000fe2000fffe03f */
[----:B------:R-:W-:Y:S01]  /*b070*/  ISETP.GT.AND P4, PT, R6, 0x1, PT ;  /* 0x000000010600780c */ /* 0x000fe20003f84270 */
[----:B------:R-:W-:Y:S01]  /*b080*/  UIADD3 UR24, UR16, 0x18100, URZ ;  /* 0x0001810010187890 */ /* 0x000fe2000fffe03f */
[----:B------:R-:W-:Y:S01]  /*b090*/  VIADD R8, R8, 0x1 ;  /* 0x0000000108087836 */ /* 0x000fe20000000000 */
[----:B------:R-:W-:Y:S01]  /*b0a0*/  UIADD3.X UR31, URZ, UR43, URZ, UP2, !UPT ;  /* 0x0000002b3f1f7290 */ /* 0x000fe200097fe43f */
[----:B------:R-:W-:Y:S01]  /*b0b0*/  VIADD R22, R22, 0x1 ;  /* 0x0000000116167836 */ /* 0x000fe20000000000 */
[----:B------:R-:W-:Y:S01]  /*b0c0*/  UIADD3 UR16, UR16, 0x1c100, URZ ;  /* 0x0001c10010107890 */ /* 0x000fe2000fffe03f */
[----:B------:R-:W-:Y:S01]  /*b0d0*/  VIADD R21, R21, 0x80 ;  /* 0x0000008015157836 */ /* 0x000fe20000000000 */
[----:B------:R-:W-:Y:S01]  /*b0e0*/  UMOV UR38, 0x0 ;  /* 0x0000000000267882 */ /* 0x000fe20000000000 */
[----:B------:R-:W-:Y:S01]  /*b0f0*/  UMOV UR39, 0x10000000 ;  /* 0x1000000000277882 */ /* 0x000fe20000000000 */
[----:B------:R-:W-:Y:S01]  /*b100*/  ISETP.NE.AND P1, PT, R8, 0x3, PT ;  /* 0x000000030800780c */ /* 0x000fe20003f25270 */
[----:B------:R-:W-:Y:S01]  /*b110*/  UMOV UR10, URZ ;  /* 0x0000003f000a7c82 */ /* 0x000fe20008000000 */
[----:B------:R-:W-:Y:S01]  /*b120*/  UMOV UR9, UR33 ;  /* 0x0000002100097c82 */ /* 0x000fe20008000000 */
[----:B------:R-:W-:Y:S01]  /*b130*/  UMOV UR13, UR36 ;  /* 0x00000024000d7c82 */ /* 0x000fe20008000000 */
[----:B------:R0:W-:Y:S01]  /*b140*/  UTMALDG.3D [UR32], [UR14], desc[UR38] ;  /* 0x000026200e0075b4 */ /* 0x0001e20008011000 */
[----:B------:R-:W-:Y:S01]  /*b150*/  UMOV UR25, UR33 ;  /* 0x0000002100197c82 */ /* 0x000fe20008000000 */
[----:B------:R-:W-:Y:S01]  /*b160*/  UMOV UR28, UR36 ;  /* 0x00000024001c7c82 */ /* 0x000fe20008000000 */
[----:B------:R-:W-:Y:S01]  /*b170*/  UMOV UR17, UR33 ;  /* 0x0000002100117c82 */ /* 0x000fe20008000000 */
[----:B------:R-:W-:Y:S01]  /*b180*/  UMOV UR19, UR27 ;  /* 0x0000001b00137c82 */ /* 0x000fe20008000000 */
[----:B------:R-:W-:Y:S01]  /*b190*/  UMOV UR20, UR36 ;  /* 0x0000002400147c82 */ /* 0x000fe20008000000 */
[----:B------:R-:W-:Y:S01]  /*b1a0*/  SEL R14, RZ, 0x1, P1 ;  /* 0x00000001ff0e7807 */ /* 0x000fe20000800000 */
[----:B------:R-:W-:Y:S01]  /*b1b0*/  VIADD R20, R20, 0x40 ;  /* 0x0000004014147836 */ /* 0x000fe20000000000 */
[----:B------:R0:W-:Y:S01]  /*b1c0*/  UTMALDG.4D [UR8], [UR22], desc[UR38] ;  /* 0x00002608160075b4 */ /* 0x0001e20008019000 */
[----:B------:R-:W-:-:S02]  /*b1d0*/  SEL R8, R8, RZ, P1 ;  /* 0x000000ff08087207 */ /* 0x000fc40000800000 */
[----:B------:R-:W-:Y:S01]  /*b1e0*/  LOP3.LUT R7, R7, R14, RZ, 0x3c, !PT ;  /* 0x0000000e07077212 */ /* 0x000fe200078e3cff */
[----:B------:R0:W-:Y:S01]  /*b1f0*/  UTMALDG.3D [UR24], [UR30], desc[UR38] ;  /* 0x000026181e0075b4 */ /* 0x0001e20008011000 */
[----:B------:R0:W-:Y:S02]  /*b200*/  UTMALDG.3D [UR16], [UR30], desc[UR38] ;  /* 0x000026101e0075b4 */ /* 0x0001e40008011000 */
[----:B0-----:R-:W-:Y:S05]  /*b210*/  @P4 BRA `(.L_x_288) ;  /* 0xfffffffc00044947 */ /* 0x001fea000383ffff */
.L_x_284:
[----:B------:R-:W-:Y:S05]  /*b220*/  BSYNC B1 ;  /* 0x0000000000017941 */ /* 0x000fea0003800000 */
.L_x_283:
[----:B------:R-:W-:Y:S01]  /*b230*/  LOP3.LUT P4, RZ, R15, 0xff, RZ, 0xc0, !PT ;  /* 0x000000ff0fff7812 */ /* 0x000fe2000788c0ff */
[----:B------:R-:W-:Y:S01]  /*b240*/  IMAD.IADD R13, R12, 0x1, R13 ;  /* 0x000000010c0d7824 */ /* 0x000fe200078e020d */
[----:B------:R-:W-:Y:S01]  /*b250*/  IADD3 R2, P5, R2, UR40, RZ ;  /* 0x0000002802027c10 */ /* 0x000fe2000ffbe0ff */
[----:B------:R-:W-:Y:S01]  /*b260*/  ULDC.64 UR8, c[0x0][0x750] ;  /* 0x0001d40000087ab9 */ /* 0x000fe20000000a00 */
[----:B------:R-:W-:Y:S01]  /*b270*/  BSSY B1, `(.L_x_289) ;  /* 0x0000069000017945 */ /* 0x000fe20003800000 */
[----:B------:R-:W-:Y:S01]  /*b280*/  IMAD.MOV.U32 R14, RZ, RZ, -0x1 ;  /* 0xffffffffff0e7424 */ /* 0x000fe200078e00ff */
[----:B------:R-:W-:Y:S01]  /*b290*/  ISETP.GT.U32.AND P1, PT, R13, 0x2, PT ;  /* 0x000000020d00780c */ /* 0x000fe20003f24070 */
[----:B------:R-:W-:Y:S01]  /*b2a0*/  IMAD.MOV.U32 R10, RZ, RZ, -0x1 ;  /* 0xffffffffff0a7424 */ /* 0x000fe200078e00ff */
[----:B------:R-:W-:Y:S02]  /*b2b0*/  IADD3.X R3, R3, UR7, RZ, P5, !PT ;  /* 0x0000000703037c10 */ /* 0x000fe4000affe4ff */
[----:B------:R-:W-:-:S02]  /*b2c0*/  ISETP.LT.U32.AND P1, PT, R12, 0x3, P1 ;  /* 0x000000030c00780c */ /* 0x000fc40000f21070 */
[----:B------:R-:W-:Y:S01]  /*b2d0*/  PRMT R15, RZ, 0x7610, R15 ;  /* 0x00007610ff0f7816 */ /* 0x000fe2000000000f */
[----:B------:R-:W0:Y:S01]  /*b2e0*/  @P4 S2R R7, SR_CgaCtaId ;  /* 0x0000000000074919 */ /* 0x000e220000008800 */
[----:B------:R-:W-:-:S04]  /*b2f0*/  @P4 MOV R6, 0x400 ;  /* 0x0000040000064802 */ /* 0x000fc80000000f00 */
[----:B0-----:R-:W-:Y:S01]  /*b300*/  @P4 LEA R8, R7, R6, 0x18 ;  /* 0x0000000607084211 */ /* 0x001fe200078ec0ff */
[----:B------:R-:W-:Y:S01]  /*b310*/  IMAD.WIDE.U32 R6, R13, -0x55555555, RZ ;  /* 0xaaaaaaab0d067825 */ /* 0x000fe200078e00ff */
[----:B------:R-:W-:Y:S02]  /*b320*/  SEL R6, RZ, 0x1, !P1 ;  /* 0x00000001ff067807 */ /* 0x000fe40004800000 */
[----:B------:R-:W-:Y:S01]  /*b330*/  ISETP.GE.U32.AND P1, PT, R2, UR8, PT ;  /* 0x0000000802007c0c */ /* 0x000fe2000bf26070 */
[----:B------:R0:W-:Y:S01]  /*b340*/  @P4 SYNCS.ARRIVE.TRANS64.A1T0 RZ, [R8+URZ+0x48], RZ ;  /* 0x000048ff08ff49a7 */ /* 0x0001e2000810003f */
[----:B------:R-:W-:Y:S02]  /*b350*/  ISETP.GE.U32.AND P4, PT, R12, 0x3, PT ;  /* 0x000000030c00780c */ /* 0x000fe40003f86070 */
[----:B------:R-:W-:Y:S02]  /*b360*/  ISETP.GE.U32.AND.EX P1, PT, R3, UR9, PT, P1 ;  /* 0x0000000903007c0c */ /* 0x000fe4000bf26110 */
[----:B------:R-:W-:-:S02]  /*b370*/  LOP3.LUT R5, R5, R6, RZ, 0x3c, !PT ;  /* 0x0000000605057212 */ /* 0x000fc400078e3cff */
[----:B------:R-:W-:Y:S02]  /*b380*/  PRMT R6, RZ, 0x7610, R6 ;  /* 0x00007610ff067816 */ /* 0x000fe40000000006 */
[----:B0-----:R-:W-:Y:S01]  /*b390*/  SHF.R.U32.HI R8, RZ, 0x1, R7 ;  /* 0x00000001ff087819 */ /* 0x001fe20000011607 */
[----:B------:R-:W-:-:S04]  /*b3a0*/  IMAD.MOV.U32 R7, RZ, RZ, -0x1 ;  /* 0xffffffffff077424 */ /* 0x000fc800078e00ff */
[----:B------:R-:W-:Y:S01]  /*b3b0*/  IMAD R13, R8, -0x3, R13 ;  /* 0xfffffffd080d7824 */ /* 0x000fe200078e020d */
[----:B------:R-:W-:Y:S01]  /*b3c0*/  @P4 LOP3.LUT R5, R5, 0x1, R8, 0x78, !PT ;  /* 0x0000000105054812 */ /* 0x000fe200078e7808 */
[----:B------:R-:W-:Y:S06]  /*b3d0*/  @P1 BRA `(.L_x_290) ;  /* 0x0000000400481947 */ /* 0x000fec0003800000 */
[----:B------:R-:W-:Y:S01]  /*b3e0*/  ULDC.64 UR8, c[0x0][0x728] ;  /* 0x0001ca0000087ab9 */ /* 0x000fe20000000a00 */
[----:B------:R-:W0:Y:S01]  /*b3f0*/  S2R R17, SR_CTAID.X ;  /* 0x0000000000117919 */ /* 0x000e220000002500 */
[----:B------:R-:W-:Y:S01]  /*b400*/  ISETP.NE.U32.AND P1, PT, RZ, UR8, PT ;  /* 0x00000008ff007c0c */ /* 0x000fe2000bf25070 */
[----:B------:R-:W-:Y:S01]  /*b410*/  ULDC UR11, c[0x0][0x730] ;  /* 0x0001cc00000b7ab9 */ /* 0x000fe20000000800 */
[----:B------:R-:W-:Y:S01]  /*b420*/  IMAD.MOV.U32 R6, RZ, RZ, R2 ;  /* 0x000000ffff067224 */ /* 0x000fe200078e0002 */
[----:B------:R-:W1:Y:S01]  /*b430*/  S2R R14, SR_CTAID.Y ;  /* 0x00000000000e7919 */ /* 0x000e620000002600 */
[----:B------:R-:W-:Y:S01]  /*b440*/  ISETP.NE.AND.EX P1, PT, RZ, UR9, PT, P1 ;  /* 0x00000009ff007c0c */ /* 0x000fe2000bf25310 */
[----:B------:R-:W-:-:S12]  /*b450*/  IMAD.MOV.U32 R7, RZ, RZ, R3 ;  /* 0x000000ffff077224 */ /* 0x000fd800078e0003 */
[----:B------:R-:W-:Y:S05]  /*b460*/  @!P1 BRA `(.L_x_291) ;  /* 0x0000000000289947 */ /* 0x000fea0003800000 */
[----:B------:R-:W-:Y:S02]  /*b470*/  ULDC UR10, c[0x0][0x734] ;  /* 0x0001cd00000a7ab9 */ /* 0x000fe40000000800 */
[----:B------:R-:W-:-:S05]  /*b480*/  IADD3 R11, P1, R2, UR10, RZ ;  /* 0x0000000a020b7c10 */ /* 0x000fca000ff3e0ff */
[----:B------:R-:W-:-:S04]  /*b490*/  IMAD.X R19, RZ, RZ, R3, P1 ;  /* 0x000000ffff137224 */ /* 0x000fc800008e0603 */
[----:B------:R-:W-:-:S04]  /*b4a0*/  IMAD.WIDE.U32 R8, R19, UR8, RZ ;  /* 0x0000000813087c25 */ /* 0x000fc8000f8e00ff */
[----:B------:R-:W-:-:S04]  /*b4b0*/  IMAD.WIDE.U32 R8, P1, R11, UR9, R8 ;  /* 0x000000090b087c25 */ /* 0x000fc8000f820008 */
[----:B------:R-:W-:-:S04]  /*b4c0*/  IMAD.WIDE.U32 R10, R11, UR8, RZ ;  /* 0x000000080b0a7c25 */ /* 0x000fc8000f8e00ff */
[----:B------:R-:W-:Y:S01]  /*b4d0*/  IMAD.X R7, RZ, RZ, RZ, P1 ;  /* 0x000000ffff077224 */ /* 0x000fe200008e06ff */
[----:B------:R-:W-:Y:S01]  /*b4e0*/  IADD3 RZ, P1, R11, R8, RZ ;  /* 0x000000080bff7210 */ /* 0x000fe20007f3e0ff */
[----:B------:R-:W-:-:S04]  /*b4f0*/  IMAD.MOV.U32 R6, RZ, RZ, R9 ;  /* 0x000000ffff067224 */ /* 0x000fc800078e0009 */
[----:B------:R-:W-:-:S08]  /*b500*/  IMAD.WIDE.U32.X R6, R19, UR9, R6, P1 ;  /* 0x0000000913067c25 */ /* 0x000fd000088e0406 */
.L_x_291:
[--C-:B------:R-:W-:Y:S01]  /*b510*/  SHF.R.U64 R10, R6, UR11, R7.reuse ;  /* 0x0000000b060a7c19 */ /* 0x100fe20008001207 */
[----:B------:R-:W-:Y:S01]  /*b520*/  ULDC.64 UR8, c[0x0][0x720] ;  /* 0x0001c80000087ab9 */ /* 0x000fe20000000a00 */
[----:B------:R-:W-:Y:S01]  /*b530*/  SHF.R.U32.HI R6, RZ, UR11, R7 ;  /* 0x0000000bff067c19 */ /* 0x000fe20008011607 */
[----:B------:R-:W2:Y:S01]  /*b540*/  LDC R22, c[0x0][0x144] ;  /* 0x00005100ff167b82 */ /* 0x000ea20000000800 */
[----:B------:R-:W-:Y:S01]  /*b550*/  IADD3 R9, P1, RZ, -R10, RZ ;  /* 0x8000000aff097210 */ /* 0x000fe20007f3e0ff */
[----:B------:R-:W-:Y:S01]  /*b560*/  ULDC.64 UR12, c[0x0][0x740] ;  /* 0x0001d000000c7ab9 */ /* 0x000fe20000000a00 */
[----:B0-----:R-:W-:Y:S01]  /*b570*/  I2FP.F32.U32 R11, R17 ;  /* 0x00000011000b7245 */ /* 0x001fe20000201000 */
[----:B------:R-:W-:Y:S02]  /*b580*/  ULDC UR10, c[0x0][0x708] ;  /* 0x0001c200000a7ab9 */ /* 0x000fe40000000800 */
[----:B------:R-:W-:Y:S01]  /*b590*/  IMAD.X R6, RZ, RZ, ~R6, P1 ;  /* 0x000000ffff067224 */ /* 0x000fe200008e0e06 */
[----:B------:R-:W-:Y:S01]  /*b5a0*/  ISETP.NE.U32.AND P1, PT, RZ, UR12, PT ;  /* 0x0000000cff007c0c */ /* 0x000fe2000bf25070 */
[----:B------:R-:W0:Y:S02]  /*b5b0*/  LDC R19, c[0x0][0x148] ;  /* 0x00005200ff137b82 */ /* 0x000e240000000800 */
[----:B------:R-:W-:Y:S01]  /*b5c0*/  IMAD R8, R6, UR8, RZ ;  /* 0x0000000806087c24 */ /* 0x000fe2000f8e02ff */
[----:B------:R-:W-:Y:S01]  /*b5d0*/  ISETP.NE.AND.EX P1, PT, RZ, UR13, PT, P1 ;  /* 0x0000000dff007c0c */ /* 0x000fe2000bf25310 */
[----:B------:R-:W-:Y:S01]  /*b5e0*/  IMAD.WIDE.U32 R6, R9, UR8, R2 ;  /* 0x0000000809067c25 */ /* 0x000fe2000f8e0002 */
[----:B------:R-:W-:-:S03]  /*b5f0*/  ULDC UR8, c[0x0][0x150] ;  /* 0x0000540000087ab9 */ /* 0x000fc60000000800 */
[----:B------:R-:W-:Y:S02]  /*b600*/  IMAD R9, R9, UR9, R8 ;  /* 0x0000000909097c24 */ /* 0x000fe4000f8e0208 */
[----:B------:R-:W-:Y:S01]  /*b610*/  FMUL R8, R11, UR8 ;  /* 0x000000080b087c20 */ /* 0x000fe20008400000 */
[----:B------:R-:W-:Y:S01]  /*b620*/  ULDC UR8, c[0x0][0x718] ;  /* 0x0001c60000087ab9 */ /* 0x000fe20000000800 */
[----:B------:R-:W-:Y:S01]  /*b630*/  ULDC UR9, c[0x0][0x154] ;  /* 0x0000550000097ab9 */ /* 0x000fe20000000800 */
[----:B------:R-:W-:-:S03]  /*b640*/  IMAD.IADD R7, R7, 0x1, R9 ;  /* 0x0000000107077824 */ /* 0x000fc600078e0209 */
[----:B------:R-:W3:Y:S02]  /*b650*/  F2I.U32.TRUNC.NTZ R8, R8 ;  /* 0x0000000800087305 */ /* 0x000ee4000020f000 */
[----:B------:R-:W-:Y:S02]  /*b660*/  SHF.R.U64 R11, R6, UR8, R7 ;  /* 0x00000008060b7c19 */ /* 0x000fe40008001207 */
[----:B-1----:R-:W-:-:S05]  /*b670*/  I2FP.F32.U32 R6, R14 ;  /* 0x0000000e00067245 */ /* 0x002fca0000201000 */
[----:B------:R-:W-:Y:S01]  /*b680*/  FMUL R21, R6, UR9 ;  /* 0x0000000906157c20 */ /* 0x000fe20008400000 */
[----:B------:R-:W-:Y:S01]  /*b690*/  SHF.R.U32.HI R6, RZ, UR8, R7 ;  /* 0x00000008ff067c19 */ /* 0x000fe20008011607 */
[----:B------:R-:W-:-:S03]  /*b6a0*/  ULDC UR8, c[0x0][0x758] ;  /* 0x0001d60000087ab9 */ /* 0x000fc60000000800 */
[--C-:B------:R-:W-:Y:S01]  /*b6b0*/  SHF.R.U64 R20, R11, UR10, R6.reuse ;  /* 0x0000000a0b147c19 */ /* 0x100fe20008001206 */
[----:B------:R-:W1:Y:S01]  /*b6c0*/  F2I.U32.TRUNC.NTZ R21, R21 ;  /* 0x0000001500157305 */ /* 0x000e62000020f000 */
[----:B------:R-:W-:Y:S01]  /*b6d0*/  SHF.R.U32.HI R7, RZ, UR10, R6 ;  /* 0x0000000aff077c19 */ /* 0x000fe20008011606 */
[----:B---3--:R-:W-:-:S03]  /*b6e0*/  IMAD.MOV R8, RZ, RZ, -R8 ;  /* 0x000000ffff087224 */ /* 0x008fc600078e0a08 */
[----:B------:R-:W-:Y:S01]  /*b6f0*/  SHF.R.U64 R18, R20, UR8, R7 ;  /* 0x0000000814127c19 */ /* 0x000fe20008001207 */
[----:B--2---:R-:W-:Y:S01]  /*b700*/  IMAD R17, R22, R8, R17 ;  /* 0x0000000816117224 */ /* 0x004fe200078e0211 */
[----:B------:R-:W-:-:S03]  /*b710*/  SHF.R.U32.HI R23, RZ, UR8, R7 ;  /* 0x00000008ff177c19 */ /* 0x000fc60008011607 */
[----:B------:R-:W-:Y:S02]  /*b720*/  IMAD.MOV.U32 R6, RZ, RZ, R18 ;  /* 0x000000ffff067224 */ /* 0x000fe400078e0012 */
[----:B------:R-:W-:Y:S01]  /*b730*/  IMAD.MOV.U32 R7, RZ, RZ, R23 ;  /* 0x000000ffff077224 */ /* 0x000fe200078e0017 */
[----:B-1----:R-:W-:Y:S06]  /*b740*/  @!P1 BRA `(.L_x_292) ;  /* 0x0000000000289947 */ /* 0x002fec0003800000 */
[----:B------:R-:W-:Y:S02]  /*b750*/  ULDC UR8, c[0x0][0x74c] ;  /* 0x0001d30000087ab9 */ /* 0x000fe40000000800 */
[----:B------:R-:W-:-:S05]  /*b760*/  IADD3 R7, P1, R18, UR8, RZ ;  /* 0x0000000812077c10 */ /* 0x000fca000ff3e0ff */
[----:B------:R-:W-:-:S04]  /*b770*/  IMAD.X R23, RZ, RZ, R23, P1 ;  /* 0x000000ffff177224 */ /* 0x000fc800008e0617 */
[----:B------:R-:W-:-:S04]  /*b780*/  IMAD.WIDE.U32 R8, R23, UR12, RZ ;  /* 0x0000000c17087c25 */ /* 0x000fc8000f8e00ff */
[----:B------:R-:W-:-:S04]  /*b790*/  IMAD.WIDE.U32 R8, P1, R7, UR13, R8 ;  /* 0x0000000d07087c25 */ /* 0x000fc8000f820008 */
[----:B------:R-:W-:-:S04]  /*b7a0*/  IMAD.WIDE.U32 R6, R7, UR12, RZ ;  /* 0x0000000c07067c25 */ /* 0x000fc8000f8e00ff */
[----:B------:R-:W-:Y:S01]  /*b7b0*/  IMAD.MOV.U32 R6, RZ, RZ, R9 ;  /* 0x000000ffff067224 */ /* 0x000fe200078e0009 */
[----:B------:R-:W-:Y:S01]  /*b7c0*/  IADD3 RZ, P4, R7, R8, RZ ;  /* 0x0000000807ff7210 */ /* 0x000fe20007f9e0ff */
[----:B------:R-:W-:-:S04]  /*b7d0*/  IMAD.X R7, RZ, RZ, RZ, P1 ;  /* 0x000000ffff077224 */ /* 0x000fc800008e06ff */
[----:B------:R-:W-:-:S08]  /*b7e0*/  IMAD.WIDE.U32.X R6, R23, UR13, R6, P4 ;  /* 0x0000000d17067c25 */ /* 0x000fd0000a0e0406 */
.L_x_292:
[----:B------:R-:W-:Y:S01]  /*b7f0*/  ULDC UR8, c[0x0][0x748] ;  /* 0x0001d20000087ab9 */ /* 0x000fe20000000800 */
[----:B------:R-:W-:Y:S01]  /*b800*/  LOP3.LUT R20, R20, UR6, RZ, 0xc0, !PT ;  /* 0x0000000614147c12 */ /* 0x000fe2000f8ec0ff */
[----:B------:R-:W-:Y:S01]  /*b810*/  IMAD.MOV R21, RZ, RZ, -R21 ;  /* 0x000000ffff157224 */ /* 0x000fe200078e0a15 */
[----:B------:R-:W-:Y:S01]  /*b820*/  SHF.R.U64 R7, R6, UR8, R7 ;  /* 0x0000000806077c19 */ /* 0x000fe20008001207 */
[----:B------:R-:W-:Y:S01]  /*b830*/  ULDC UR8, c[0x0][0x738] ;  /* 0x0001ce0000087ab9 */ /* 0x000fe20000000800 */
[----:B------:R-:W-:Y:S01]  /*b840*/  LOP3.LUT R11, R11, UR4, RZ, 0xc0, !PT ;  /* 0x000000040b0b7c12 */ /* 0x000fe2000f8ec0ff */
[----:B0-----:R-:W-:Y:S01]  /*b850*/  @P3 IMAD R17, R19, R21, R14 ;  /* 0x0000001513113224 */ /* 0x001fe200078e020e */
[----:B------:R-:W-:Y:S01]  /*b860*/  ULDC UR9, c[0x0][0x710] ;  /* 0x0001c40000097ab9 */ /* 0x000fe20000000800 */
[----:B------:R-:W-:Y:S02]  /*b870*/  IMAD.MOV R9, RZ, RZ, -R7 ;  /* 0x000000ffff097224 */ /* 0x000fe400078e0a07 */
[----:B------:R-:W-:-:S02]  /*b880*/  IMAD R20, R7, UR5, R20 ;  /* 0x0000000507147c24 */ /* 0x000fc4000f8e0214 */
[----:B------:R-:W-:Y:S01]  /*b890*/  IMAD R18, R9, UR8, R18 ;  /* 0x0000000809127c24 */ /* 0x000fe2000f8e0212 */
[----:B------:R-:W-:Y:S01]  /*b8a0*/  ULDC UR8, c[0x0][0x700] ;  /* 0x0001c00000087ab9 */ /* 0x000fe20000000800 */
[----:B------:R-:W-:Y:S02]  /*b8b0*/  IMAD R17, R20, UR9, R17 ;  /* 0x0000000914117c24 */ /* 0x000fe4000f8e0211 */
[----:B------:R-:W-:Y:S02]  /*b8c0*/  IMAD R18, R18, UR8, R11 ;  /* 0x0000000812127c24 */ /* 0x000fe4000f8e020b */
[----:B------:R-:W-:-:S03]  /*b8d0*/  IMAD.MOV.U32 R6, RZ, RZ, 0x1 ;  /* 0x00000001ff067424 */ /* 0x000fc600078e00ff */
[----:B------:R-:W-:Y:S02]  /*b8e0*/  SEL R14, R18, R17, !P3 ;  /* 0x00000011120e7207 */ /* 0x000fe40005800000 */
[----:B------:R-:W-:-:S07]  /*b8f0*/  SEL R7, R17, R18, !P3 ;  /* 0x0000001211077207 */ /* 0x000fce0005800000 */
.L_x_290:
[----:B------:R-:W-:Y:S05]  /*b900*/  BSYNC B1 ;  /* 0x0000000000017941 */ /* 0x000fea0003800000 */
.L_x_289:
[----:B------:R-:W-:-:S13]  /*b910*/  LOP3.LUT P1, RZ, R6, 0xff, RZ, 0xc0, !PT ;  /* 0x000000ff06ff7812 */ /* 0x000fda000782c0ff */
[----:B------:R-:W-:Y:S05]  /*b920*/  @P1 BRA `(.L_x_293) ;  /* 0xfffffff400001947 */ /* 0x000fea000383ffff */
[----:B------:R-:W-:Y:S05]  /*b930*/  BSYNC B0 ;  /* 0x0000000000007941 */ /* 0x000fea0003800000 */
.L_x_281:
[----:B------:R-:W-:-:S03]  /*b940*/  UMOV UR8, 0xffffffff ;  /* 0xffffffff00087882 */ /* 0x000fc60000000000 */
[----:B------:R-:W-:Y:S05]  /*b950*/  BRA.DIV UR8, `(.L_x_294) ;  /* 0x0000000208e07947 */ /* 0x000fea000b800000 */
[----:B------:R-:W-:-:S13]  /*b960*/  ELECT P0, URZ, PT ;  /* 0x00000000003f782f */ /* 0x000fda0003800000 */
.L_x_307:
[----:B------:R-:W-:Y:S04]  /*b970*/  BSSY B0, `(.L_x_295) ;  /* 0x0000022000007945 */ /* 0x000fe80003800000 */
[----:B------:R-:W-:Y:S05]  /*b980*/  @!P0 BRA `(.L_x_296) ;  /* 0x0000000000808947 */ /* 0x000fea0003800000 */
[----:B------:R-:W-:-:S04]  /*b990*/  LOP3.LUT R4, R4, 0x2, RZ, 0xfc, !PT ;  /* 0x0000000204047812 */ /* 0x000fc800078efcff */
[----:B------:R-:W-:-:S13]  /*b9a0*/  ISETP.NE.AND P0, PT, R4, 0x3, PT ;  /* 0x000000030400780c */ /* 0x000fda0003f05270 */
[----:B------:R-:W-:Y:S05]  /*b9b0*/  @!P0 BRA `(.L_x_297) ;  /* 0x0000000000048947 */ /* 0x000fea0003800000 */
[----:B------:R-:W-:Y:S01]  /*b9c0*/  BPT.TRAP 0x1 ;  /* 0x000000040000795c */ /* 0x000fe20000300000 */
.L_x_297:
[----:B------:R-:W0:Y:S01]  /*b9d0*/  S2R R3, SR_CgaCtaId ;  /* 0x0000000000037919 */ /* 0x000e220000008800 */
[----:B------:R-:W-:-:S04]  /*b9e0*/  MOV R0, 0x400 ;  /* 0x0000040000007802 */ /* 0x000fc80000000f00 */
[----:B0-----:R-:W-:Y:S02]  /*b9f0*/  LEA R0, R3, R0, 0x18 ;  /* 0x0000000003007211 */ /* 0x001fe400078ec0ff */
[----:B------:R-:W-:-:S03]  /*ba00*/  SHF.L.U32 R3, R5, 0x1f, RZ ;  /* 0x0000001f05037819 */ /* 0x000fc600000006ff */
[----:B------:R-:W-:-:S04]  /*ba10*/  VIADD R0, R0, 0x18 ;  /* 0x0000001800007836 */ /* 0x000fc80000000000 */
[C---:B------:R-:W-:Y:S02]  /*ba20*/  IMAD R4, R13.reuse, 0x8, R0 ;  /* 0x000000080d047824 */ /* 0x040fe400078e0200 */
[----:B------:R-:W-:Y:S02]  /*ba30*/  VIADD R13, R13, 0x1 ;  /* 0x000000010d0d7836 */ /* 0x000fe40000000000 */
[----:B------:R-:W0:Y:S03]  /*ba40*/  SYNCS.PHASECHK.TRANS64.TRYWAIT P0, [R4+URZ], R3 ;  /* 0x00000003040075a7 */ /* 0x000e26000800017f */
[----:B------:R-:W-:-:S04]  /*ba50*/  ISETP.NE.AND P1, PT, R13, 0x3, PT ;  /* 0x000000030d00780c */ /* 0x000fc80003f25270 */
[----:B------:R-:W-:Y:S02]  /*ba60*/  SEL R2, RZ, 0x1, P1 ;  /* 0x00000001ff027807 */ /* 0x000fe40000800000 */
[----:B------:R-:W-:Y:S02]  /*ba70*/  SEL R13, R13, RZ, P1 ;  /* 0x000000ff0d0d7207 */ /* 0x000fe40000800000 */
[----:B------:R-:W-:-:S03]  /*ba80*/  LOP3.LUT R7, R5, R2, RZ, 0x3c, !PT ;  /* 0x0000000205077212 */ /* 0x000fc600078e3cff */
[----:B------:R-:W-:Y:S01]  /*ba90*/  IMAD R6, R13, 0x8, R0 ;  /* 0x000000080d067824 */ /* 0x000fe200078e0200 */
[----:B------:R-:W-:Y:S01]  /*baa0*/  SHF.L.U32 R5, R7, 0x1f, RZ ;  /* 0x0000001f07057819 */ /* 0x000fe200000006ff */
[----:B0-----:R-:W-:Y:S06]  /*bab0*/  @!P0 BRA `(.L_x_298) ;  /* 0x0000000000ac8947 */ /* 0x001fec0003800000 */
.L_x_308:
[----:B------:R-:W1:Y:S01]  /*bac0*/  SYNCS.PHASECHK.TRANS64.TRYWAIT P0, [R6+URZ], R5 ;  /* 0x00000005060075a7 */ /* 0x000e62000800017f */
[----:B------:R-:W-:-:S05]  /*bad0*/  VIADD R2, R13, 0x1 ;  /* 0x000000010d027836 */ /* 0x000fca0000000000 */
[----:B------:R-:W-:-:S04]  /*bae0*/  ISETP.NE.AND P1, PT, R2, 0x3, PT ;  /* 0x000000030200780c */ /* 0x000fc80003f25270 */
[----:B0-----:R-:W-:Y:S02]  /*baf0*/  SEL R4, RZ, 0x1, P1 ;  /* 0x00000001ff047807 */ /* 0x001fe40000800000 */
[----:B------:R-:W-:Y:S02]  /*bb00*/  SEL R3, R2, RZ, P1 ;  /* 0x000000ff02037207 */ /* 0x000fe40000800000 */
[----:B------:R-:W-:Y:S01]  /*bb10*/  LOP3.LUT R4, R7, R4, RZ, 0x3c, !PT ;  /* 0x0000000407047212 */ /* 0x000fe200078e3cff */
[----:B-1----:R-:W-:Y:S06]  /*bb20*/  @!P0 BRA `(.L_x_299) ;  /* 0x0000000000a48947 */ /* 0x002fec0003800000 */
.L_x_309:
[----:B------:R-:W-:Y:S01]  /*bb30*/  IMAD R3, R3, 0x8, R0 ;  /* 0x0000000803037824 */ /* 0x000fe200078e0200 */
[----:B------:R-:W-:-:S07]  /*bb40*/  SHF.L.U32 R0, R4, 0x1f, RZ ;  /* 0x0000001f04007819 */ /* 0x000fce00000006ff */
.L_x_300:
[----:B-1----:R1:W2:Y:S02]  /*bb50*/  SYNCS.PHASECHK.TRANS64.TRYWAIT P0, [R3+URZ], R0 ;  /* 0x00000000030075a7 */ /* 0x0022a4000800017f */
[----:B--2---:R-:W-:Y:S05]  /*bb60*/  @!P0 NANOSLEEP.SYNCS 0x989680 ;  /* 0x009896800000895d */ /* 0x004fea0003900000 */
[----:B------:R-:W2:Y:S02]  /*bb70*/  @!P0 SYNCS.PHASECHK.TRANS64 P0, [R3+URZ], R0 ;  /* 0x00000000030085a7 */ /* 0x000ea4000800007f */
[----:B--2---:R-:W-:Y:S05]  /*bb80*/  @!P0 BRA `(.L_x_300) ;  /* 0xfffffffc00f08947 */ /* 0x004fea000383ffff */
.L_x_296:
[----:B------:R-:W-:Y:S05]  /*bb90*/  BSYNC B0 ;  /* 0x0000000000007941 */ /* 0x000fea0003800000 */
.L_x_295:
[----:B------:R-:W-:Y:S05]  /*bba0*/  EXIT ;  /* 0x000000000000794d */ /* 0x000fea0003800000 */
.L_x_17:
[----:B-1----:R-:W-:-:S04]  /*bbb0*/  IMAD.U32 R12, RZ, RZ, UR11 ;  /* 0x0000000bff0c7e24 */ /* 0x002fc8000f8e00ff */
[----:B------:R1:W4:Y:S03]  /*bbc0*/  SYNCS.PHASECHK.TRANS64.TRYWAIT P0, [R12+URZ], R11 ;  /* 0x0000000b0c0075a7 */ /* 0x000326000800017f */
[----:B----4-:R-:W-:Y:S05]  /*bbd0*/  @!P0 NANOSLEEP.SYNCS 0x989680 ;  /* 0x009896800000895d */ /* 0x010fea0003900000 */
[----:B------:R-:W4:Y:S02]  /*bbe0*/  @!P0 SYNCS.PHASECHK.TRANS64 P0, [R12+URZ], R11 ;  /* 0x0000000b0c0085a7 */ /* 0x000f24000800007f */
[----:B----4-:R-:W-:Y:S05]  /*bbf0*/  @!P0 BRA `(.L_x_17) ;  /* 0xfffffffc00ec8947 */ /* 0x010fea000383ffff */
[----:B------:R-:W-:Y:S05]  /*bc00*/  BRA `(.L_x_16) ;  /* 0xffffff58007c7947 */ /* 0x000fea000383ffff */
.L_x_282:
[----:B------:R-:W-:Y:S01]  /*bc10*/  BSSY B1, `(.L_x_301) ;  /* 0x0000006000017945 */ /* 0x000fe20003800000 */
[----:B------:R-:W-:-:S07]  /*bc20*/  IMAD.MOV.U32 R6, RZ, RZ, -0x1 ;  /* 0xffffffffff067424 */ /* 0x000fce00078e00ff */
[----:B------:R-:W-:Y:S05]  /*bc30*/  WARPSYNC.COLLECTIVE R6, `(.L_x_302) ;  /* 0x00000000060c7348 */ /* 0x000fea0003c00000 */
[----:B------:R-:W-:Y:S02]  /*bc40*/  ELECT P1, UR62, PT ;  /* 0x00000000003e782f */ /* 0x000fe40003820000 */
[----:B------:R-:W-:Y:S01]  /*bc50*/  MOV R6, UR62 ;  /* 0x0000003e00067c02 */ /* 0x000fe20008000f00 */
[----:B------:R-:W-:Y:S10]  /*bc60*/  ENDCOLLECTIVE ;  /* 0x000000000000791b */ /* 0x000ff40003800000 */
.L_x_302:
[----:B------:R-:W-:Y:S05]  /*bc70*/  BSYNC B1 ;  /* 0x0000000000017941 */ /* 0x000fea0003800000 */
.L_x_301:
[----:B------:R-:W-:Y:S05]  /*bc80*/  BRA `(.L_x_303) ;  /* 0xfffffff000347947 */ /* 0x000fea000383ffff */
.L_x_285:
[----:B0-----:R0:W1:Y:S02]  /*bc90*/  SYNCS.PHASECHK.TRANS64.TRYWAIT P1, [R14+URZ+0x18], R9 ;  /* 0x000018090e0075a7 */ /* 0x001064000802017f */
[----:B-1----:R-:W-:Y:S05]  /*bca0*/  @!P1 NANOSLEEP.SYNCS 0x989680 ;  /* 0x009896800000995d */ /* 0x002fea0003900000 */
[----:B------:R-:W1:Y:S02]  /*bcb0*/  @!P1 SYNCS.PHASECHK.TRANS64 P1, [R14+URZ+0x18], R9 ;  /* 0x000018090e0095a7 */ /* 0x000e64000802007f */
[----:B-1----:R-:W-:Y:S05]  /*bcc0*/  @!P1 BRA `(.L_x_285) ;  /* 0xfffffffc00f09947 */ /* 0x002fea000383ffff */
[----:B------:R-:W-:Y:S05]  /*bcd0*/  BRA `(.L_x_304) ;  /* 0xfffffff000747947 */ /* 0x000fea000383ffff */
.L_x_294:
[----:B------:R-:W-:Y:S01]  /*bce0*/  BSSY B0, `(.L_x_305) ;  /* 0x0000006000007945 */ /* 0x000fe20003800000 */
[----:B------:R-:W-:-:S07]  /*bcf0*/  IMAD.MOV.U32 R6, RZ, RZ, -0x1 ;  /* 0xffffffffff067424 */ /* 0x000fce00078e00ff */
[----:B------:R-:W-:Y:S05]  /*bd00*/  WARPSYNC.COLLECTIVE R6, `(.L_x_306) ;  /* 0x00000000060c7348 */ /* 0x000fea0003c00000 */
[----:B------:R-:W-:Y:S02]  /*bd10*/  ELECT P1, UR62, PT ;  /* 0x00000000003e782f */ /* 0x000fe40003820000 */
[----:B------:R-:W-:Y:S01]  /*bd20*/  MOV R6, UR62 ;  /* 0x0000003e00067c02 */ /* 0x000fe20008000f00 */
[----:B------:R-:W-:Y:S10]  /*bd30*/  ENDCOLLECTIVE ;  /* 0x000000000000791b */ /* 0x000ff40003800000 */
.L_x_306:
[----:B------:R-:W-:Y:S05]  /*bd40*/  BSYNC B0 ;  /* 0x0000000000007941 */ /* 0x000fea0003800000 */
.L_x_305:
[----:B------:R-:W-:Y:S01]  /*bd50*/  PLOP3.LUT P0, PT, P1, PT, PT, 0x80, 0x0 ;  /* 0x000000000000781c */ /* 0x000fe20000f0f070 */
[----:B------:R-:W-:-:S12]  /*bd60*/  BRA `(.L_x_307) ;  /* 0xfffffffc00007947 */ /* 0x000fd8000383ffff */
.L_x_298:
[----:B0-----:R0:W1:Y:S02]  /*bd70*/  SYNCS.PHASECHK.TRANS64.TRYWAIT P0, [R4+URZ], R3 ;  /* 0x00000003040075a7 */ /* 0x001064000800017f */
[----:B-1----:R-:W-:Y:S05]  /*bd80*/  @!P0 NANOSLEEP.SYNCS 0x989680 ;  /* 0x009896800000895d */ /* 0x002fea0003900000 */
[----:B------:R-:W1:Y:S02]  /*bd90*/  @!P0 SYNCS.PHASECHK.TRANS64 P0, [R4+URZ], R3 ;  /* 0x00000003040085a7 */ /* 0x000e64000800007f */
[----:B-1----:R-:W-:Y:S05]  /*bda0*/  @!P0 BRA `(.L_x_298) ;  /* 0xfffffffc00f08947 */ /* 0x002fea000383ffff */
[----:B------:R-:W-:Y:S05]  /*bdb0*/  BRA `(.L_x_308) ;  /* 0xfffffffc00407947 */ /* 0x000fea000383ffff */
.L_x_299:
[----:B0-----:R0:W1:Y:S02]  /*bdc0*/  SYNCS.PHASECHK.TRANS64.TRYWAIT P0, [R6+URZ], R5 ;  /* 0x00000005060075a7 */ /* 0x001064000800017f */
[----:B-1----:R-:W-:Y:S05]  /*bdd0*/  @!P0 NANOSLEEP.SYNCS 0x989680 ;  /* 0x009896800000895d */ /* 0x002fea0003900000 */
[----:B------:R-:W1:Y:S02]  /*bde0*/  @!P0 SYNCS.PHASECHK.TRANS64 P0, [R6+URZ], R5 ;  /* 0x00000005060085a7 */ /* 0x000e64000800007f */
[----:B-1----:R-:W-:Y:S05]  /*bdf0*/  @!P0 BRA `(.L_x_299) ;  /* 0xfffffffc00f08947 */ /* 0x002fea000383ffff */
[----:B------:R-:W-:Y:S05]  /*be00*/  BRA `(.L_x_309) ;  /* 0xfffffffc00487947 */ /* 0x000fea000383ffff */
.L_x_310:
[----:B------:R-:W-:-:S00]  /*be10*/  BRA `(.L_x_310) ;  /* 0xfffffffc00fc7947 */ /* 0x000fc0000383ffff */
[----:B------:R-:W-:-:S00]  /*be20*/  NOP ;  /* 0x0000000000007918 */ /* 0x000fc00000000000 */
        /* <DEDUP_REMOVED lines=13> */
.L_x_311:


//--------------------- .nv.shared._ZN7cutlass13device_kernelINS_4gemm6kernel13GemmUniversalIN4cute5tupleIJiiiiEEENS1_10collective13CollectiveMmaINS1_40MainloopSm90TmaGmmaWarpSpecializedSparseILi3ENS5_IJNS4_1CILi1EEESB_SB_EEENS1_35KernelTmaWarpSpecializedCooperativeEEENS5_IJNSA_ILi256EEENSA_ILi128EEESG_EEENS_10bfloat16_tENS5_IJNS4_6LayoutINS5_IJiNS5_IJNSA_ILi2EEEiEEEiEEENS5_IJlNS5_IJSB_SK_EEElEEEEENSJ_INS5_IJNS5_IJNS5_IJNSA_ILi8EEESK_NSA_ILi4EEEEEEiEEENS5_IJNS5_IJNSA_ILi16EEESK_SR_EEEiEEEiEEENS5_IJNS5_IJNS5_IJSG_SU_NSA_ILi2048EEEEEENSA_ILi8192EEEEEENS5_IJNS5_IJSB_NSA_ILi1024EEENSA_ILi32EEEEEElEEElEEEEEEEESI_NS5_IJlSB_lEEENS4_8TiledMMAINS4_8MMA_AtomIJNS4_4SM904GMMA6SPARSE29GMMA_64x128x32_F32BF16BF16_SSILNS1D_5MajorE0ELS1G_0ELNS1D_7ScaleInE1ELS1H_1ELNS1D_9SparseSelE0EEEEEENSJ_INS5_IJSK_SB_SB_EEENS5_IJSB_NSA_ILi0EEES1M_EEEEENS5_IJNS4_10UnderscoreES1P_S1P_EEEEENS4_13SM90_TMA_LOADENS4_14ComposedLayoutINS4_7SwizzleILi3ELi4ELi3EEENS4_25smem_sparse_ptr_flag_bitsILi2ELi16EEENSJ_INS5_IJNS5_IJSB_SQ_EEENS5_IJSK_NSA_ILi64EEEEEEEEENS5_IJNS5_IJS1M_SG_EEESN_EEEEEEEvNS4_8identityES1S_NS1T_IS1V_NS4_18smem_ptr_flag_bitsILi16EEENSJ_INS5_IJSQ_S1Z_EEENS5_IJS1Z_SB_EEEEEEEvS26_EENS_8epilogue10collective6detail29Sm90TmaWarpSpecializedAdapterINS2F_15DefaultEpilogueIfNS5_IJSB_llEEES2J_NS2E_6thread17LinearCombinationIfLi1EffLNS2K_9ScaleType4KindE0ELNS_15FloatRoundStyleE2EfEENS1_15EpilogueDefaultEEEEEvvEEEEvNT_6ParamsE --------------------------
	.section	.nv.shared._ZN7cutlass13device_kernelINS_4gemm6kernel13GemmUniversalIN4cute5tupleIJiiiiEEENS1_10collective13CollectiveMmaINS1_40MainloopSm90TmaGmmaWarpSpecializedSparseILi3ENS5_IJNS4_1CILi1EEESB_SB_EEENS1_35KernelTmaWarpSpecializedCooperativeEEENS5_IJNSA_ILi256EEENSA_ILi128EEESG_EEENS_10bfloat16_tENS5_IJNS4_6LayoutINS5_IJiNS5_IJNSA_ILi2EEEiEEEiEEENS5_IJlNS5_IJSB_SK_EEElEEEEENSJ_INS5_IJNS5_IJNS5_IJNSA_ILi8EEESK_NSA_ILi4EEEEEEiEEENS5_IJNS5_IJNSA_ILi16EEESK_SR_EEEiEEEiEEENS5_IJNS5_IJNS5_IJSG_SU_NSA_ILi2048EEEEEENSA_ILi8192EEEEEENS5_IJNS5_IJSB_NSA_ILi1024EEENSA_ILi32EEEEEElEEElEEEEEEEESI_NS5_IJlSB_lEEENS4_8TiledMMAINS4_8MMA_AtomIJNS4_4SM904GMMA6SPARSE29GMMA_64x128x32_F32BF16BF16_SSILNS1D_5MajorE0ELS1G_0ELNS1D_7ScaleInE1ELS1H_1ELNS1D_9SparseSelE0EEEEEENSJ_INS5_IJSK_SB_SB_EEENS5_IJSB_NSA_ILi0EEES1M_EEEEENS5_IJNS4_10UnderscoreES1P_S1P_EEEEENS4_13SM90_TMA_LOADENS4_14ComposedLayoutINS4_7SwizzleILi3ELi4ELi3EEENS4_25smem_sparse_ptr_flag_bitsILi2ELi16EEENSJ_INS5_IJNS5_IJSB_SQ_EEENS5_IJSK_NSA_ILi64EEEEEEEEENS5_IJNS5_IJS1M_SG_EEESN_EEEEEEEvNS4_8identityES1S_NS1T_IS1V_NS4_18smem_ptr_flag_bitsILi16EEENSJ_INS5_IJSQ_S1Z_EEENS5_IJS1Z_SB_EEEEEEEvS26_EENS_8epilogue10collective6detail29Sm90TmaWarpSpecializedAdapterINS2F_15DefaultEpilogueIfNS5_IJSB_llEEES2J_NS2E_6thread17LinearCombinationIfLi1EffLNS2K_9ScaleType4KindE0ELNS_15FloatRoundStyleE2EfEENS1_15EpilogueDefaultEEEEEvvEEEEvNT_6ParamsE,"aw",@nobits
	.sectionflags	@""
	.align	16
	.zero		1024


//--------------------- .nv.shared.reserved.0     --------------------------
	.section	.nv.shared.reserved.0,"aw",@nobits
	.weak		__nv_reservedSMEM_offset_0_alias
	.size		__nv_reservedSMEM_offset_0_alias, 0, 0
	.other		__nv_reservedSMEM_offset_0_alias,@"STO_CUDA_RESERVED_SHARED STV_DEFAULT"
__nv_reservedSMEM_offset_0_alias:
	.zero		0


//--------------------- .nv.global                --------------------------
	.section	.nv.global,"aw",@nobits
.nv.global:
	.type		_ZN39_INTERNAL_a20193cb_4_k_cu_b7a59b5d_27984cute1_E,@object
	.size		_ZN39_INTERNAL_a20193cb_4_k_cu_b7a59b5d_27984cute1_E,(_ZN39_INTERNAL_a20193cb_4_k_cu_b7a59b5d_27984cuda3std3__45__cpo6cbeginE - _ZN39_INTERNAL_a20193cb_4_k_cu_b7a59b5d_27984cute1_E)
_ZN39_INTERNAL_a20193cb_4_k_cu_b7a59b5d_27984cute1_E:
	.zero		1
	.type		_ZN39_INTERNAL_a20193cb_4_k_cu_b7a59b5d_27984cuda3std3__45__cpo6cbeginE,@object
	.size		_ZN39_INTERNAL_a20193cb_4_k_cu_b7a59b5d_27984cuda3std3__45__cpo6cbeginE,(_ZN39_INTERNAL_a20193cb_4_k_cu_b7a59b5d_27984cuda3std3__48in_placeE - _ZN39_INTERNAL_a20193cb_4_k_cu_b7a59b5d_27984cuda3std3__45__cpo6cbeginE)
_ZN39_INTERNAL_a20193cb_4_k_cu_b7a59b5d_27984cuda3std3__45__cpo6cbeginE:
	.zero		1
	.type		_ZN39_INTERNAL_a20193cb_4_k_cu_b7a59b5d_27984cuda3std3__48in_placeE,@object
	.size		_ZN39_INTERNAL_a20193cb_4_k_cu_b7a59b5d_27984cuda3std3__48in_placeE,(_ZN39_INTERNAL_a20193cb_4_k_cu_b7a59b5d_27984cuda3std6ranges3__45__cpo9iter_moveE - _ZN39_INTERNAL_a20193cb_4_k_cu_b7a59b5d_27984cuda3std3__48in_placeE)
_ZN39_INTERNAL_a20193cb_4_k_cu_b7a59b5d_27984cuda3std3__48in_placeE:
	.zero		1
	.type		_ZN39_INTERNAL_a20193cb_4_k_cu_b7a59b5d_27984cuda3std6ranges3__45__cpo9iter_moveE,@object
	.size		_ZN39_INTERNAL_a20193cb_4_k_cu_b7a59b5d_27984cuda3std6ranges3__45__cpo9iter_moveE,(_ZN39_INTERNAL_a20193cb_4_k_cu_b7a59b5d_27984cuda3std3__45__cpo5beginE - _ZN39_INTERNAL_a20193cb_4_k_cu_b7a59b5d_27984cuda3std6ranges3__45__cpo9iter_moveE)
_ZN39_INTERNAL_a20193cb_4_k_cu_b7a59b5d_27984cuda3std6ranges3__45__cpo9iter_moveE:
	.zero		1
	.type		_ZN39_INTERNAL_a20193cb_4_k_cu_b7a59b5d_27984cuda3std3__45__cpo5beginE,@object
	.size		_ZN39_INTERNAL_a20193cb_4_k_cu_b7a59b5d_27984cuda3std3__45__cpo5beginE,(_ZN39_INTERNAL_a20193cb_4_k_cu_b7a59b5d_27984cuda3std3__441_GLOBAL__N__a20193cb_4_k_cu_b7a59b5d_27986ignoreE - _ZN39_INTERNAL_a20193cb_4_k_cu_b7a59b5d_27984cuda3std3__45__cpo5beginE)
_ZN39_INTERNAL_a20193cb_4_k_cu_b7a59b5d_27984cuda3std3__45__cpo5beginE:
	.zero		1
	.type		_ZN39_INTERNAL_a20193cb_4_k_cu_b7a59b5d_27984cuda3std3__441_GLOBAL__N__a20193cb_4_k_cu_b7a59b5d_27986ignoreE,@object
	.size		_ZN39_INTERNAL_a20193cb_4_k_cu_b7a59b5d_27984cuda3std3__441_GLOBAL__N__a20193cb_4_k_cu_b7a59b5d_27986ignoreE,(_ZN39_INTERNAL_a20193cb_4_k_cu_b7a59b5d_27984cute7productE - _ZN39_INTERNAL_a20193cb_4_k_cu_b7a59b5d_27984cuda3std3__441_GLOBAL__N__a20193cb_4_k_cu_b7a59b5d_27986ignoreE)
_ZN39_INTERNAL_a20193cb_4_k_cu_b7a59b5d_27984cuda3std3__441_GLOBAL__N__a20193cb_4_k_cu_b7a59b5d_27986ignoreE:
	.zero		1
	.type		_ZN39_INTERNAL_a20193cb_4_k_cu_b7a59b5d_27984cute7productE,@object
	.size		_ZN39_INTERNAL_a20193cb_4_k_cu_b7a59b5d_27984cute7productE,(_ZN39_INTERNAL_a20193cb_4_k_cu_b7a59b5d_27984cuda3std3__45__cpo3endE - _ZN39_INTERNAL_a20193cb_4_k_cu_b7a59b5d_27984cute7productE)
_ZN39_INTERNAL_a20193cb_4_k_cu_b7a59b5d_27984cute7productE:
	.zero		1
	.type		_ZN39_INTERNAL_a20193cb_4_k_cu_b7a59b5d_27984cuda3std3__45__cpo3endE,@object
	.size		_ZN39_INTERNAL_a20193cb_4_k_cu_b7a59b5d_27984cuda3std3__45__cpo3endE,(_ZN39_INTERNAL_a20193cb_4_k_cu_b7a59b5d_27984cuda3std3__419piecewise_constructE - _ZN39_INTERNAL_a20193cb_4_k_cu_b7a59b5d_27984cuda3std3__45__cpo3endE)
_ZN39_INTERNAL_a20193cb_4_k_cu_b7a59b5d_27984cuda3std3__45__cpo3endE:
	.zero		1
	.type		_ZN39_INTERNAL_a20193cb_4_k_cu_b7a59b5d_27984cuda3std3__419piecewise_constructE,@object
	.size		_ZN39_INTERNAL_a20193cb_4_k_cu_b7a59b5d_27984cuda3std3__419piecewise_constructE,(_ZN39_INTERNAL_a20193cb_4_k_cu_b7a59b5d_27984cuda3std3__45__cpo4cendE - _ZN39_INTERNAL_a20193cb_4_k_cu_b7a59b5d_27984cuda3std3__419piecewise_constructE)
_ZN39_INTERNAL_a20193cb_4_k_cu_b7a59b5d_27984cuda3std3__419piecewise_constructE:
	.zero		1
	.type		_ZN39_INTERNAL_a20193cb_4_k_cu_b7a59b5d_27984cuda3std3__45__cpo4cendE,@object
	.size		_ZN39_INTERNAL_a20193cb_4_k_cu_b7a59b5d_27984cuda3std3__45__cpo4cendE,(_ZN39_INTERNAL_a20193cb_4_k_cu_b7a59b5d_27984cuda3std6ranges3__45__cpo4swapE - _ZN39_INTERNAL_a20193cb_4_k_cu_b7a59b5d_27984cuda3std3__45__cpo4cendE)
_ZN39_INTERNAL_a20193cb_4_k_cu_b7a59b5d_27984cuda3std3__45__cpo4cendE:
	.zero		1
	.type		_ZN39_INTERNAL_a20193cb_4_k_cu_b7a59b5d_27984cuda3std6ranges3__45__cpo4swapE,@object
	.size		_ZN39_INTERNAL_a20193cb_4_k_cu_b7a59b5d_27984cuda3std6ranges3__45__cpo4swapE,(.L_7 - _ZN39_INTERNAL_a20193cb_4_k_cu_b7a59b5d_27984cuda3std6ranges3__45__cpo4swapE)
_ZN39_INTERNAL_a20193cb_4_k_cu_b7a59b5d_27984cuda3std6ranges3__45__cpo4swapE:
	.zero		1
.L_7:


//--------------------- .nv.constant0._ZN7cutlass13device_kernelINS_4gemm6kernel13GemmUniversalIN4cute5tupleIJiiiiEEENS1_10collective13CollectiveMmaINS1_40MainloopSm90TmaGmmaWarpSpecializedSparseILi3ENS5_IJNS4_1CILi1EEESB_SB_EEENS1_35KernelTmaWarpSpecializedCooperativeEEENS5_IJNSA_ILi256EEENSA_ILi128EEESG_EEENS_10bfloat16_tENS5_IJNS4_6LayoutINS5_IJiNS5_IJNSA_ILi2EEEiEEEiEEENS5_IJlNS5_IJSB_SK_EEElEEEEENSJ_INS5_IJNS5_IJNS5_IJNSA_ILi8EEESK_NSA_ILi4EEEEEEiEEENS5_IJNS5_IJNSA_ILi16EEESK_SR_EEEiEEEiEEENS5_IJNS5_IJNS5_IJSG_SU_NSA_ILi2048EEEEEENSA_ILi8192EEEEEENS5_IJNS5_IJSB_NSA_ILi1024EEENSA_ILi32EEEEEElEEElEEEEEEEESI_NS5_IJlSB_lEEENS4_8TiledMMAINS4_8MMA_AtomIJNS4_4SM904GMMA6SPARSE29GMMA_64x128x32_F32BF16BF16_SSILNS1D_5MajorE0ELS1G_0ELNS1D_7ScaleInE1ELS1H_1ELNS1D_9SparseSelE0EEEEEENSJ_INS5_IJSK_SB_SB_EEENS5_IJSB_NSA_ILi0EEES1M_EEEEENS5_IJNS4_10UnderscoreES1P_S1P_EEEEENS4_13SM90_TMA_LOADENS4_14ComposedLayoutINS4_7SwizzleILi3ELi4ELi3EEENS4_25smem_sparse_ptr_flag_bitsILi2ELi16EEENSJ_INS5_IJNS5_IJSB_SQ_EEENS5_IJSK_NSA_ILi64EEEEEEEEENS5_IJNS5_IJS1M_SG_EEESN_EEEEEEEvNS4_8identityES1S_NS1T_IS1V_NS4_18smem_ptr_flag_bitsILi16EEENSJ_INS5_IJSQ_S1Z_EEENS5_IJS1Z_SB_EEEEEEEvS26_EENS_8epilogue10collective6detail29Sm90TmaWarpSpecializedAdapterINS2F_15DefaultEpilogueIfNS5_IJSB_llEEES2J_NS2E_6thread17LinearCombinationIfLi1EffLNS2K_9ScaleType4KindE0ELNS_15FloatRoundStyleE2EfEENS1_15EpilogueDefaultEEEEEvvEEEEvNT_6ParamsE --------------------------
	.section	.nv.constant0._ZN7cutlass13device_kernelINS_4gemm6kernel13GemmUniversalIN4cute5tupleIJiiiiEEENS1_10collective13CollectiveMmaINS1_40MainloopSm90TmaGmmaWarpSpecializedSparseILi3ENS5_IJNS4_1CILi1EEESB_SB_EEENS1_35KernelTmaWarpSpecializedCooperativeEEENS5_IJNSA_ILi256EEENSA_ILi128EEESG_EEENS_10bfloat16_tENS5_IJNS4_6LayoutINS5_IJiNS5_IJNSA_ILi2EEEiEEEiEEENS5_IJlNS5_IJSB_SK_EEElEEEEENSJ_INS5_IJNS5_IJNS5_IJNSA_ILi8EEESK_NSA_ILi4EEEEEEiEEENS5_IJNS5_IJNSA_ILi16EEESK_SR_EEEiEEEiEEENS5_IJNS5_IJNS5_IJSG_SU_NSA_ILi2048EEEEEENSA_ILi8192EEEEEENS5_IJNS5_IJSB_NSA_ILi1024EEENSA_ILi32EEEEEElEEElEEEEEEEESI_NS5_IJlSB_lEEENS4_8TiledMMAINS4_8MMA_AtomIJNS4_4SM904GMMA6SPARSE29GMMA_64x128x32_F32BF16BF16_SSILNS1D_5MajorE0ELS1G_0ELNS1D_7ScaleInE1ELS1H_1ELNS1D_9SparseSelE0EEEEEENSJ_INS5_IJSK_SB_SB_EEENS5_IJSB_NSA_ILi0EEES1M_EEEEENS5_IJNS4_10UnderscoreES1P_S1P_EEEEENS4_13SM90_TMA_LOADENS4_14ComposedLayoutINS4_7SwizzleILi3ELi4ELi3EEENS4_25smem_sparse_ptr_flag_bitsILi2ELi16EEENSJ_INS5_IJNS5_IJSB_SQ_EEENS5_IJSK_NSA_ILi64EEEEEEEEENS5_IJNS5_IJS1M_SG_EEESN_EEEEEEEvNS4_8identityES1S_NS1T_IS1V_NS4_18smem_ptr_flag_bitsILi16EEENSJ_INS5_IJSQ_S1Z_EEENS5_IJS1Z_SB_EEEEEEEvS26_EENS_8epilogue10collective6detail29Sm90TmaWarpSpecializedAdapterINS2F_15DefaultEpilogueIfNS5_IJSB_llEEES2J_NS2E_6thread17LinearCombinationIfLi1EffLNS2K_9ScaleType4KindE0ELNS_15FloatRoundStyleE2EfEENS1_15EpilogueDefaultEEEEEvvEEEEvNT_6ParamsE,"a",@progbits
	.sectionflags	@""
	.align	4
.nv.constant0._ZN7cutlass13device_kernelINS_4gemm6kernel13GemmUniversalIN4cute5tupleIJiiiiEEENS1_10collective13CollectiveMmaINS1_40MainloopSm90TmaGmmaWarpSpecializedSparseILi3ENS5_IJNS4_1CILi1EEESB_SB_EEENS1_35KernelTmaWarpSpecializedCooperativeEEENS5_IJNSA_ILi256EEENSA_ILi128EEESG_EEENS_10bfloat16_tENS5_IJNS4_6LayoutINS5_IJiNS5_IJNSA_ILi2EEEiEEEiEEENS5_IJlNS5_IJSB_SK_EEElEEEEENSJ_INS5_IJNS5_IJNS5_IJNSA_ILi8EEESK_NSA_ILi4EEEEEEiEEENS5_IJNS5_IJNSA_ILi16EEESK_SR_EEEiEEEiEEENS5_IJNS5_IJNS5_IJSG_SU_NSA_ILi2048EEEEEENSA_ILi8192EEEEEENS5_IJNS5_IJSB_NSA_ILi1024EEENSA_ILi32EEEEEElEEElEEEEEEEESI_NS5_IJlSB_lEEENS4_8TiledMMAINS4_8MMA_AtomIJNS4_4SM904GMMA6SPARSE29GMMA_64x128x32_F32BF16BF16_SSILNS1D_5MajorE0ELS1G_0ELNS1D_7ScaleInE1ELS1H_1ELNS1D_9SparseSelE0EEEEEENSJ_INS5_IJSK_SB_SB_EEENS5_IJSB_NSA_ILi0EEES1M_EEEEENS5_IJNS4_10UnderscoreES1P_S1P_EEEEENS4_13SM90_TMA_LOADENS4_14ComposedLayoutINS4_7SwizzleILi3ELi4ELi3EEENS4_25smem_sparse_ptr_flag_bitsILi2ELi16EEENSJ_INS5_IJNS5_IJSB_SQ_EEENS5_IJSK_NSA_ILi64EEEEEEEEENS5_IJNS5_IJS1M_SG_EEESN_EEEEEEEvNS4_8identityES1S_NS1T_IS1V_NS4_18smem_ptr_flag_bitsILi16EEENSJ_INS5_IJSQ_S1Z_EEENS5_IJS1Z_SB_EEEEEEEvS26_EENS_8epilogue10collective6detail29Sm90TmaWarpSpecializedAdapterINS2F_15DefaultEpilogueIfNS5_IJSB_llEEES2J_NS2E_6thread17LinearCombinationIfLi1EffLNS2K_9ScaleType4KindE0ELNS_15FloatRoundStyleE2EfEENS1_15EpilogueDefaultEEEEEvvEEEEvNT_6ParamsE:
	.zero		1920


//--------------------- SYMBOLS --------------------------

	.type		.nv.reservedSmem.offset0,@object
	.size		.nv.reservedSmem.offset0,0x4
